//
// Generated by NVIDIA NVVM Compiler
//
// Compiler Build ID: CL-36424714
// Cuda compilation tools, release 13.0, V13.0.88
// Based on NVVM 20.0.0
//

.version 9.0
.target sm_100
.address_size 64

	// .globl	_Z16_attentionKernelILi32ELi32EEvPKfS1_S1_iiPf
// _ZZ16_attentionKernelILi32ELi32EEvPKfS1_S1_iiPfE5sumQK has been demoted
// _ZZ16_attentionKernelILi32ELi32EEvPKfS1_S1_iiPfE5sumSV has been demoted
// _ZZ16_attentionKernelILi32ELi32EEvPKfS1_S1_iiPfE9block_max has been demoted
// _ZZ16_attentionKernelILi32ELi32EEvPKfS1_S1_iiPfE9block_sum has been demoted
// _ZZ16_attentionKernelILi32ELi32EEvPKfS1_S1_iiPfE3Vds has been demoted
// _ZZ16_attentionKernelILi32ELi32EEvPKfS1_S1_iiPfE3Qds has been demoted
// _ZZ16_attentionKernelILi32ELi32EEvPKfS1_S1_iiPfE3Kds has been demoted
.global .align 1 .b8 _ZN34_INTERNAL_2966efdb_4_k_cu_93dd87b44cuda3std3__45__cpo5beginE[1];
.global .align 1 .b8 _ZN34_INTERNAL_2966efdb_4_k_cu_93dd87b44cuda3std3__45__cpo3endE[1];
.global .align 1 .b8 _ZN34_INTERNAL_2966efdb_4_k_cu_93dd87b44cuda3std3__45__cpo6cbeginE[1];
.global .align 1 .b8 _ZN34_INTERNAL_2966efdb_4_k_cu_93dd87b44cuda3std3__45__cpo4cendE[1];
.global .align 1 .b8 _ZN34_INTERNAL_2966efdb_4_k_cu_93dd87b44cuda3std3__45__cpo6rbeginE[1];
.global .align 1 .b8 _ZN34_INTERNAL_2966efdb_4_k_cu_93dd87b44cuda3std3__45__cpo4rendE[1];
.global .align 1 .b8 _ZN34_INTERNAL_2966efdb_4_k_cu_93dd87b44cuda3std3__45__cpo7crbeginE[1];
.global .align 1 .b8 _ZN34_INTERNAL_2966efdb_4_k_cu_93dd87b44cuda3std3__45__cpo5crendE[1];
.global .align 1 .b8 _ZN34_INTERNAL_2966efdb_4_k_cu_93dd87b44cuda3std3__436_GLOBAL__N__2966efdb_4_k_cu_93dd87b46ignoreE[1];
.global .align 1 .b8 _ZN34_INTERNAL_2966efdb_4_k_cu_93dd87b44cuda3std3__419piecewise_constructE[1];
.global .align 1 .b8 _ZN34_INTERNAL_2966efdb_4_k_cu_93dd87b44cuda3std3__48in_placeE[1];
.global .align 1 .b8 _ZN34_INTERNAL_2966efdb_4_k_cu_93dd87b44cuda3std3__420unreachable_sentinelE[1];
.global .align 1 .b8 _ZN34_INTERNAL_2966efdb_4_k_cu_93dd87b44cuda3std6ranges3__45__cpo4swapE[1];
.global .align 1 .b8 _ZN34_INTERNAL_2966efdb_4_k_cu_93dd87b44cuda3std6ranges3__45__cpo9iter_moveE[1];
.global .align 1 .b8 _ZN34_INTERNAL_2966efdb_4_k_cu_93dd87b44cuda3std6ranges3__45__cpo5beginE[1];
.global .align 1 .b8 _ZN34_INTERNAL_2966efdb_4_k_cu_93dd87b44cuda3std6ranges3__45__cpo3endE[1];
.global .align 1 .b8 _ZN34_INTERNAL_2966efdb_4_k_cu_93dd87b44cuda3std6ranges3__45__cpo6cbeginE[1];
.global .align 1 .b8 _ZN34_INTERNAL_2966efdb_4_k_cu_93dd87b44cuda3std6ranges3__45__cpo4cendE[1];
.global .align 1 .b8 _ZN34_INTERNAL_2966efdb_4_k_cu_93dd87b44cuda3std6ranges3__45__cpo7advanceE[1];
.global .align 1 .b8 _ZN34_INTERNAL_2966efdb_4_k_cu_93dd87b44cuda3std6ranges3__45__cpo9iter_swapE[1];
.global .align 1 .b8 _ZN34_INTERNAL_2966efdb_4_k_cu_93dd87b44cuda3std6ranges3__45__cpo4nextE[1];
.global .align 1 .b8 _ZN34_INTERNAL_2966efdb_4_k_cu_93dd87b44cuda3std6ranges3__45__cpo4prevE[1];
.global .align 1 .b8 _ZN34_INTERNAL_2966efdb_4_k_cu_93dd87b44cuda3std6ranges3__45__cpo4dataE[1];
.global .align 1 .b8 _ZN34_INTERNAL_2966efdb_4_k_cu_93dd87b44cuda3std6ranges3__45__cpo5cdataE[1];
.global .align 1 .b8 _ZN34_INTERNAL_2966efdb_4_k_cu_93dd87b44cuda3std6ranges3__45__cpo4sizeE[1];
.global .align 1 .b8 _ZN34_INTERNAL_2966efdb_4_k_cu_93dd87b44cuda3std6ranges3__45__cpo5ssizeE[1];
.global .align 1 .b8 _ZN34_INTERNAL_2966efdb_4_k_cu_93dd87b44cuda3std6ranges3__45__cpo8distanceE[1];
.global .align 1 .b8 _ZN34_INTERNAL_2966efdb_4_k_cu_93dd87b46thrust24THRUST_300001_SM_1000_NS6system6detail10sequential3seqE[1];

.visible .entry _Z16_attentionKernelILi32ELi32EEvPKfS1_S1_iiPf(
	.param .u64 .ptr .align 1 _Z16_attentionKernelILi32ELi32EEvPKfS1_S1_iiPf_param_0,
	.param .u64 .ptr .align 1 _Z16_attentionKernelILi32ELi32EEvPKfS1_S1_iiPf_param_1,
	.param .u64 .ptr .align 1 _Z16_attentionKernelILi32ELi32EEvPKfS1_S1_iiPf_param_2,
	.param .u32 _Z16_attentionKernelILi32ELi32EEvPKfS1_S1_iiPf_param_3,
	.param .u32 _Z16_attentionKernelILi32ELi32EEvPKfS1_S1_iiPf_param_4,
	.param .u64 .ptr .align 1 _Z16_attentionKernelILi32ELi32EEvPKfS1_S1_iiPf_param_5
)
{
	.reg .pred 	%p<33>;
	.reg .b32 	%r<79>;
	.reg .b32 	%f<315>;
	.reg .b64 	%rd<18>;
	// demoted variable
	.shared .align 4 .b8 _ZZ16_attentionKernelILi32ELi32EEvPKfS1_S1_iiPfE5sumQK[4096];
	// demoted variable
	.shared .align 4 .b8 _ZZ16_attentionKernelILi32ELi32EEvPKfS1_S1_iiPfE5sumSV[4096];
	// demoted variable
	.shared .align 4 .b8 _ZZ16_attentionKernelILi32ELi32EEvPKfS1_S1_iiPfE9block_max[4096];
	// demoted variable
	.shared .align 4 .b8 _ZZ16_attentionKernelILi32ELi32EEvPKfS1_S1_iiPfE9block_sum[4096];
	// demoted variable
	.shared .align 4 .b8 _ZZ16_attentionKernelILi32ELi32EEvPKfS1_S1_iiPfE3Vds[4096];
	// demoted variable
	.shared .align 4 .b8 _ZZ16_attentionKernelILi32ELi32EEvPKfS1_S1_iiPfE3Qds[4096];
	// demoted variable
	.shared .align 4 .b8 _ZZ16_attentionKernelILi32ELi32EEvPKfS1_S1_iiPfE3Kds[4096];
	ld.param.u64 	%rd4, [_Z16_attentionKernelILi32ELi32EEvPKfS1_S1_iiPf_param_0];
	ld.param.u64 	%rd5, [_Z16_attentionKernelILi32ELi32EEvPKfS1_S1_iiPf_param_1];
	ld.param.u64 	%rd6, [_Z16_attentionKernelILi32ELi32EEvPKfS1_S1_iiPf_param_2];
	ld.param.u32 	%r33, [_Z16_attentionKernelILi32ELi32EEvPKfS1_S1_iiPf_param_3];
	ld.param.u32 	%r34, [_Z16_attentionKernelILi32ELi32EEvPKfS1_S1_iiPf_param_4];
	mov.u32 	%r1, %tid.x;
	mov.u32 	%r35, %ctaid.x;
	mov.u32 	%r36, %ntid.x;
	mad.lo.s32 	%r2, %r35, %r36, %r1;
	mov.u32 	%r3, %tid.y;
	mov.u32 	%r37, %ctaid.y;
	mov.u32 	%r38, %ntid.y;
	mad.lo.s32 	%r4, %r37, %r38, %r3;
	setp.lt.s32 	%p2, %r33, 1;
	mov.f32 	%f314, 0f00000000;
	mov.f32 	%f313, 0f3F800000;
	@%p2 bra 	$L__BB0_36;
	add.s32 	%r40, %r33, 31;
	shr.u32 	%r5, %r40, 5;
	shl.b32 	%r41, %r3, 5;
	add.s32 	%r42, %r41, %r1;
	shl.b32 	%r43, %r42, 2;
	mov.u32 	%r44, _ZZ16_attentionKernelILi32ELi32EEvPKfS1_S1_iiPfE5sumSV;
	add.s32 	%r6, %r44, %r43;
	mov.u32 	%r45, %nctaid.x;
	mov.u32 	%r46, _ZZ16_attentionKernelILi32ELi32EEvPKfS1_S1_iiPfE3Qds;
	add.s32 	%r7, %r46, %r43;
	mov.u32 	%r47, _ZZ16_attentionKernelILi32ELi32EEvPKfS1_S1_iiPfE3Kds;
	add.s32 	%r8, %r47, %r43;
	mov.u32 	%r48, _ZZ16_attentionKernelILi32ELi32EEvPKfS1_S1_iiPfE9block_max;
	add.s32 	%r9, %r48, %r43;
	mov.u32 	%r49, _ZZ16_attentionKernelILi32ELi32EEvPKfS1_S1_iiPfE9block_sum;
	add.s32 	%r10, %r49, %r43;
	mov.u32 	%r50, _ZZ16_attentionKernelILi32ELi32EEvPKfS1_S1_iiPfE5sumQK;
	add.s32 	%r11, %r50, %r43;
	shl.b32 	%r51, %r1, 5;
	add.s32 	%r52, %r51, %r3;
	shl.b32 	%r53, %r52, 2;
	mov.u32 	%r54, _ZZ16_attentionKernelILi32ELi32EEvPKfS1_S1_iiPfE3Vds;
	add.s32 	%r12, %r54, %r53;
	shl.b32 	%r55, %r3, 7;
	add.s32 	%r13, %r46, %r55;
	shl.b32 	%r56, %r1, 2;
	add.s32 	%r14, %r47, %r56;
	neg.s32 	%r15, %r45;
	mad.lo.s32 	%r16, %r34, %r4, %r1;
	cvta.to.global.u64 	%rd1, %rd6;
	cvta.to.global.u64 	%rd2, %rd4;
	cvta.to.global.u64 	%rd3, %rd5;
	mov.f32 	%f309, 0fFF7FFFFF;
	mov.f32 	%f313, 0f3F800000;
	mov.f32 	%f314, 0f00000000;
	mov.b32 	%r73, 0;
$L__BB0_2:
	mov.f32 	%f3, %f309;
	mov.b32 	%r57, 0;
	st.shared.u32 	[%r6], %r57;
	shl.b32 	%r18, %r73, 5;
	add.s32 	%r19, %r18, %r1;
	mad.lo.s32 	%r77, %r19, %r34, %r3;
	mov.f32 	%f310, 0f00000000;
	mov.u32 	%r74, %r1;
	mov.u32 	%r75, %r16;
	mov.u32 	%r76, %r3;
	mov.u32 	%r78, %r15;
$L__BB0_3:
	setp.ge.u32 	%p3, %r4, %r33;
	setp.ge.u32 	%p4, %r74, %r34;
	mov.f32 	%f311, 0f00000000;
	or.pred  	%p5, %p3, %p4;
	@%p5 bra 	$L__BB0_5;
	mul.wide.u32 	%rd8, %r75, 4;
	add.s64 	%rd9, %rd2, %rd8;
	ld.global.nc.f32 	%f311, [%rd9];
$L__BB0_5:
	setp.gt.u32 	%p6, %r3, 31;
	st.shared.f32 	[%r7], %f311;
	@%p6 bra 	$L__BB0_8;
	setp.ge.s32 	%p7, %r19, %r33;
	mov.b32 	%r58, 0;
	st.shared.u32 	[%r8], %r58;
	setp.ge.u32 	%p8, %r76, %r34;
	or.pred  	%p9, %p7, %p8;
	@%p9 bra 	$L__BB0_8;
	mul.wide.u32 	%rd10, %r77, 4;
	add.s64 	%rd11, %rd3, %rd10;
	ld.global.nc.f32 	%f32, [%rd11];
	st.shared.f32 	[%r8], %f32;
$L__BB0_8:
	bar.sync 	0;
	ld.shared.f32 	%f33, [%r13];
	ld.shared.f32 	%f34, [%r14];
	fma.rn.f32 	%f35, %f33, %f34, %f310;
	ld.shared.f32 	%f36, [%r13+4];
	ld.shared.f32 	%f37, [%r14+128];
	fma.rn.f32 	%f38, %f36, %f37, %f35;
	ld.shared.f32 	%f39, [%r13+8];
	ld.shared.f32 	%f40, [%r14+256];
	fma.rn.f32 	%f41, %f39, %f40, %f38;
	ld.shared.f32 	%f42, [%r13+12];
	ld.shared.f32 	%f43, [%r14+384];
	fma.rn.f32 	%f44, %f42, %f43, %f41;
	ld.shared.f32 	%f45, [%r13+16];
	ld.shared.f32 	%f46, [%r14+512];
	fma.rn.f32 	%f47, %f45, %f46, %f44;
	ld.shared.f32 	%f48, [%r13+20];
	ld.shared.f32 	%f49, [%r14+640];
	fma.rn.f32 	%f50, %f48, %f49, %f47;
	ld.shared.f32 	%f51, [%r13+24];
	ld.shared.f32 	%f52, [%r14+768];
	fma.rn.f32 	%f53, %f51, %f52, %f50;
	ld.shared.f32 	%f54, [%r13+28];
	ld.shared.f32 	%f55, [%r14+896];
	fma.rn.f32 	%f56, %f54, %f55, %f53;
	ld.shared.f32 	%f57, [%r13+32];
	ld.shared.f32 	%f58, [%r14+1024];
	fma.rn.f32 	%f59, %f57, %f58, %f56;
	ld.shared.f32 	%f60, [%r13+36];
	ld.shared.f32 	%f61, [%r14+1152];
	fma.rn.f32 	%f62, %f60, %f61, %f59;
	ld.shared.f32 	%f63, [%r13+40];
	ld.shared.f32 	%f64, [%r14+1280];
	fma.rn.f32 	%f65, %f63, %f64, %f62;
	ld.shared.f32 	%f66, [%r13+44];
	ld.shared.f32 	%f67, [%r14+1408];
	fma.rn.f32 	%f68, %f66, %f67, %f65;
	ld.shared.f32 	%f69, [%r13+48];
	ld.shared.f32 	%f70, [%r14+1536];
	fma.rn.f32 	%f71, %f69, %f70, %f68;
	ld.shared.f32 	%f72, [%r13+52];
	ld.shared.f32 	%f73, [%r14+1664];
	fma.rn.f32 	%f74, %f72, %f73, %f71;
	ld.shared.f32 	%f75, [%r13+56];
	ld.shared.f32 	%f76, [%r14+1792];
	fma.rn.f32 	%f77, %f75, %f76, %f74;
	ld.shared.f32 	%f78, [%r13+60];
	ld.shared.f32 	%f79, [%r14+1920];
	fma.rn.f32 	%f80, %f78, %f79, %f77;
	ld.shared.f32 	%f81, [%r13+64];
	ld.shared.f32 	%f82, [%r14+2048];
	fma.rn.f32 	%f83, %f81, %f82, %f80;
	ld.shared.f32 	%f84, [%r13+68];
	ld.shared.f32 	%f85, [%r14+2176];
	fma.rn.f32 	%f86, %f84, %f85, %f83;
	ld.shared.f32 	%f87, [%r13+72];
	ld.shared.f32 	%f88, [%r14+2304];
	fma.rn.f32 	%f89, %f87, %f88, %f86;
	ld.shared.f32 	%f90, [%r13+76];
	ld.shared.f32 	%f91, [%r14+2432];
	fma.rn.f32 	%f92, %f90, %f91, %f89;
	ld.shared.f32 	%f93, [%r13+80];
	ld.shared.f32 	%f94, [%r14+2560];
	fma.rn.f32 	%f95, %f93, %f94, %f92;
	ld.shared.f32 	%f96, [%r13+84];
	ld.shared.f32 	%f97, [%r14+2688];
	fma.rn.f32 	%f98, %f96, %f97, %f95;
	ld.shared.f32 	%f99, [%r13+88];
	ld.shared.f32 	%f100, [%r14+2816];
	fma.rn.f32 	%f101, %f99, %f100, %f98;
	ld.shared.f32 	%f102, [%r13+92];
	ld.shared.f32 	%f103, [%r14+2944];
	fma.rn.f32 	%f104, %f102, %f103, %f101;
	ld.shared.f32 	%f105, [%r13+96];
	ld.shared.f32 	%f106, [%r14+3072];
	fma.rn.f32 	%f107, %f105, %f106, %f104;
	ld.shared.f32 	%f108, [%r13+100];
	ld.shared.f32 	%f109, [%r14+3200];
	fma.rn.f32 	%f110, %f108, %f109, %f107;
	ld.shared.f32 	%f111, [%r13+104];
	ld.shared.f32 	%f112, [%r14+3328];
	fma.rn.f32 	%f113, %f111, %f112, %f110;
	ld.shared.f32 	%f114, [%r13+108];
	ld.shared.f32 	%f115, [%r14+3456];
	fma.rn.f32 	%f116, %f114, %f115, %f113;
	ld.shared.f32 	%f117, [%r13+112];
	ld.shared.f32 	%f118, [%r14+3584];
	fma.rn.f32 	%f119, %f117, %f118, %f116;
	ld.shared.f32 	%f120, [%r13+116];
	ld.shared.f32 	%f121, [%r14+3712];
	fma.rn.f32 	%f122, %f120, %f121, %f119;
	ld.shared.f32 	%f123, [%r13+120];
	ld.shared.f32 	%f124, [%r14+3840];
	fma.rn.f32 	%f125, %f123, %f124, %f122;
	ld.shared.f32 	%f126, [%r13+124];
	ld.shared.f32 	%f127, [%r14+3968];
	fma.rn.f32 	%f310, %f126, %f127, %f125;
	bar.sync 	0;
	add.s32 	%r78, %r78, 1;
	setp.ne.s32 	%p10, %r78, 0;
	add.s32 	%r77, %r77, 32;
	add.s32 	%r76, %r76, 32;
	add.s32 	%r75, %r75, 32;
	add.s32 	%r74, %r74, 32;
	@%p10 bra 	$L__BB0_3;
	setp.lt.s32 	%p11, %r19, %r33;
	setp.gt.u32 	%p12, %r1, 15;
	setp.lt.u32 	%p13, %r4, %r33;
	and.pred  	%p1, %p13, %p11;
	selp.f32 	%f128, %f310, 0fFF7FFFFF, %p1;
	selp.f32 	%f129, 0f3F800000, 0f00000000, %p1;
	selp.f32 	%f130, %f310, 0f00000000, %p1;
	st.shared.f32 	[%r9], %f128;
	st.shared.f32 	[%r10], %f129;
	st.shared.f32 	[%r11], %f130;
	bar.sync 	0;
	@%p12 bra 	$L__BB0_13;
	ld.shared.f32 	%f8, [%r9];
	ld.shared.f32 	%f9, [%r9+64];
	setp.leu.f32 	%p14, %f8, %f9;
	@%p14 bra 	$L__BB0_12;
	ld.shared.f32 	%f137, [%r10];
	ld.shared.f32 	%f138, [%r10+64];
	sub.f32 	%f139, %f9, %f8;
	mul.f32 	%f140, %f139, 0f3FB8AA3B;
	ex2.approx.f32 	%f141, %f140;
	fma.rn.f32 	%f142, %f138, %f141, %f137;
	st.shared.f32 	[%r10], %f142;
	bra.uni 	$L__BB0_13;
$L__BB0_12:
	ld.shared.f32 	%f131, [%r10+64];
	ld.shared.f32 	%f132, [%r10];
	sub.f32 	%f133, %f8, %f9;
	mul.f32 	%f134, %f133, 0f3FB8AA3B;
	ex2.approx.f32 	%f135, %f134;
	fma.rn.f32 	%f136, %f132, %f135, %f131;
	st.shared.f32 	[%r10], %f136;
	st.shared.f32 	[%r9], %f9;
$L__BB0_13:
	setp.gt.u32 	%p15, %r1, 7;
	bar.sync 	0;
	@%p15 bra 	$L__BB0_17;
	ld.shared.f32 	%f10, [%r9];
	ld.shared.f32 	%f11, [%r9+32];
	setp.gt.f32 	%p16, %f10, %f11;
	@%p16 bra 	$L__BB0_16;
	ld.shared.f32 	%f143, [%r10+32];
	ld.shared.f32 	%f144, [%r10];
	sub.f32 	%f145, %f10, %f11;
	mul.f32 	%f146, %f145, 0f3FB8AA3B;
	ex2.approx.f32 	%f147, %f146;
	fma.rn.f32 	%f148, %f144, %f147, %f143;
	st.shared.f32 	[%r10], %f148;
	st.shared.f32 	[%r9], %f11;
	bra.uni 	$L__BB0_17;
$L__BB0_16:
	ld.shared.f32 	%f149, [%r10];
	ld.shared.f32 	%f150, [%r10+32];
	sub.f32 	%f151, %f11, %f10;
	mul.f32 	%f152, %f151, 0f3FB8AA3B;
	ex2.approx.f32 	%f153, %f152;
	fma.rn.f32 	%f154, %f150, %f153, %f149;
	st.shared.f32 	[%r10], %f154;
$L__BB0_17:
	setp.gt.u32 	%p17, %r1, 3;
	bar.sync 	0;
	@%p17 bra 	$L__BB0_21;
	ld.shared.f32 	%f12, [%r9];
	ld.shared.f32 	%f13, [%r9+16];
	setp.gt.f32 	%p18, %f12, %f13;
	@%p18 bra 	$L__BB0_20;
	ld.shared.f32 	%f155, [%r10+16];
	ld.shared.f32 	%f156, [%r10];
	sub.f32 	%f157, %f12, %f13;
	mul.f32 	%f158, %f157, 0f3FB8AA3B;
	ex2.approx.f32 	%f159, %f158;
	fma.rn.f32 	%f160, %f156, %f159, %f155;
	st.shared.f32 	[%r10], %f160;
	st.shared.f32 	[%r9], %f13;
	bra.uni 	$L__BB0_21;
$L__BB0_20:
	ld.shared.f32 	%f161, [%r10];
	ld.shared.f32 	%f162, [%r10+16];
	sub.f32 	%f163, %f13, %f12;
	mul.f32 	%f164, %f163, 0f3FB8AA3B;
	ex2.approx.f32 	%f165, %f164;
	fma.rn.f32 	%f166, %f162, %f165, %f161;
	st.shared.f32 	[%r10], %f166;
$L__BB0_21:
	setp.gt.u32 	%p19, %r1, 1;
	bar.sync 	0;
	@%p19 bra 	$L__BB0_25;
	ld.shared.f32 	%f14, [%r9];
	ld.shared.f32 	%f15, [%r9+8];
	setp.gt.f32 	%p20, %f14, %f15;
	@%p20 bra 	$L__BB0_24;
	ld.shared.f32 	%f167, [%r10+8];
	ld.shared.f32 	%f168, [%r10];
	sub.f32 	%f169, %f14, %f15;
	mul.f32 	%f170, %f169, 0f3FB8AA3B;
	ex2.approx.f32 	%f171, %f170;
	fma.rn.f32 	%f172, %f168, %f171, %f167;
	st.shared.f32 	[%r10], %f172;
	st.shared.f32 	[%r9], %f15;
	bra.uni 	$L__BB0_25;
$L__BB0_24:
	ld.shared.f32 	%f173, [%r10];
	ld.shared.f32 	%f174, [%r10+8];
	sub.f32 	%f175, %f15, %f14;
	mul.f32 	%f176, %f175, 0f3FB8AA3B;
	ex2.approx.f32 	%f177, %f176;
	fma.rn.f32 	%f178, %f174, %f177, %f173;
	st.shared.f32 	[%r10], %f178;
$L__BB0_25:
	setp.ne.s32 	%p21, %r1, 0;
	bar.sync 	0;
	@%p21 bra 	$L__BB0_29;
	ld.shared.f32 	%f16, [%r9];
	ld.shared.f32 	%f17, [%r9+4];
	setp.gt.f32 	%p22, %f16, %f17;
	@%p22 bra 	$L__BB0_28;
	ld.shared.f32 	%f179, [%r10+4];
	ld.shared.f32 	%f180, [%r10];
	sub.f32 	%f181, %f16, %f17;
	mul.f32 	%f182, %f181, 0f3FB8AA3B;
	ex2.approx.f32 	%f183, %f182;
	fma.rn.f32 	%f184, %f180, %f183, %f179;
	st.shared.f32 	[%r10], %f184;
	st.shared.f32 	[%r9], %f17;
	bra.uni 	$L__BB0_29;
$L__BB0_28:
	ld.shared.f32 	%f185, [%r10];
	ld.shared.f32 	%f186, [%r10+4];
	sub.f32 	%f187, %f17, %f16;
	mul.f32 	%f188, %f187, 0f3FB8AA3B;
	ex2.approx.f32 	%f189, %f188;
	fma.rn.f32 	%f190, %f186, %f189, %f185;
	st.shared.f32 	[%r10], %f190;
$L__BB0_29:
	bar.sync 	0;
	shl.b32 	%r59, %r3, 7;
	mov.u32 	%r60, _ZZ16_attentionKernelILi32ELi32EEvPKfS1_S1_iiPfE9block_max;
	add.s32 	%r61, %r60, %r59;
	ld.shared.f32 	%f191, [%r61];
	setp.gt.f32 	%p24, %f3, %f191;
	mov.u32 	%r62, _ZZ16_attentionKernelILi32ELi32EEvPKfS1_S1_iiPfE9block_sum;
	add.s32 	%r63, %r62, %r59;
	ld.shared.f32 	%f192, [%r63];
	selp.f32 	%f309, %f3, %f191, %p24;
	selp.f32 	%f193, %f313, %f192, %p24;
	selp.f32 	%f194, %f192, %f313, %p24;
	selp.f32 	%f195, %f191, %f3, %p24;
	sub.f32 	%f196, %f195, %f309;
	mul.f32 	%f197, %f196, 0f3FB8AA3B;
	ex2.approx.f32 	%f198, %f197;
	fma.rn.f32 	%f313, %f194, %f198, %f193;
	@%p6 bra 	$L__BB0_33;
	setp.ge.s32 	%p25, %r2, %r34;
	add.s32 	%r31, %r18, %r3;
	setp.ge.u32 	%p26, %r31, %r33;
	or.pred  	%p27, %p25, %p26;
	@%p27 bra 	$L__BB0_32;
	mad.lo.s32 	%r65, %r31, %r34, %r2;
	mul.wide.u32 	%rd12, %r65, 4;
	add.s64 	%rd13, %rd1, %rd12;
	ld.global.nc.f32 	%f199, [%rd13];
	st.shared.f32 	[%r12], %f199;
	bra.uni 	$L__BB0_33;
$L__BB0_32:
	mov.b32 	%r64, 0;
	st.shared.u32 	[%r12], %r64;
$L__BB0_33:
	mov.f32 	%f312, 0f00000000;
	not.pred 	%p28, %p1;
	@%p28 bra 	$L__BB0_35;
	ld.shared.f32 	%f201, [%r11];
	sub.f32 	%f202, %f201, %f309;
	mul.f32 	%f203, %f202, 0f3FB8AA3B;
	ex2.approx.f32 	%f312, %f203;
$L__BB0_35:
	st.shared.f32 	[%r11], %f312;
	bar.sync 	0;
	ld.shared.f32 	%f204, [%r6];
	shl.b32 	%r66, %r3, 7;
	mov.u32 	%r67, _ZZ16_attentionKernelILi32ELi32EEvPKfS1_S1_iiPfE5sumQK;
	add.s32 	%r68, %r67, %r66;
	ld.shared.f32 	%f205, [%r68];
	shl.b32 	%r69, %r1, 7;
	mov.u32 	%r70, _ZZ16_attentionKernelILi32ELi32EEvPKfS1_S1_iiPfE3Vds;
	add.s32 	%r71, %r70, %r69;
	ld.shared.f32 	%f206, [%r71];
	fma.rn.f32 	%f207, %f205, %f206, %f204;
	ld.shared.f32 	%f208, [%r68+4];
	ld.shared.f32 	%f209, [%r71+4];
	fma.rn.f32 	%f210, %f208, %f209, %f207;
	ld.shared.f32 	%f211, [%r68+8];
	ld.shared.f32 	%f212, [%r71+8];
	fma.rn.f32 	%f213, %f211, %f212, %f210;
	ld.shared.f32 	%f214, [%r68+12];
	ld.shared.f32 	%f215, [%r71+12];
	fma.rn.f32 	%f216, %f214, %f215, %f213;
	ld.shared.f32 	%f217, [%r68+16];
	ld.shared.f32 	%f218, [%r71+16];
	fma.rn.f32 	%f219, %f217, %f218, %f216;
	ld.shared.f32 	%f220, [%r68+20];
	ld.shared.f32 	%f221, [%r71+20];
	fma.rn.f32 	%f222, %f220, %f221, %f219;
	ld.shared.f32 	%f223, [%r68+24];
	ld.shared.f32 	%f224, [%r71+24];
	fma.rn.f32 	%f225, %f223, %f224, %f222;
	ld.shared.f32 	%f226, [%r68+28];
	ld.shared.f32 	%f227, [%r71+28];
	fma.rn.f32 	%f228, %f226, %f227, %f225;
	ld.shared.f32 	%f229, [%r68+32];
	ld.shared.f32 	%f230, [%r71+32];
	fma.rn.f32 	%f231, %f229, %f230, %f228;
	ld.shared.f32 	%f232, [%r68+36];
	ld.shared.f32 	%f233, [%r71+36];
	fma.rn.f32 	%f234, %f232, %f233, %f231;
	ld.shared.f32 	%f235, [%r68+40];
	ld.shared.f32 	%f236, [%r71+40];
	fma.rn.f32 	%f237, %f235, %f236, %f234;
	ld.shared.f32 	%f238, [%r68+44];
	ld.shared.f32 	%f239, [%r71+44];
	fma.rn.f32 	%f240, %f238, %f239, %f237;
	ld.shared.f32 	%f241, [%r68+48];
	ld.shared.f32 	%f242, [%r71+48];
	fma.rn.f32 	%f243, %f241, %f242, %f240;
	ld.shared.f32 	%f244, [%r68+52];
	ld.shared.f32 	%f245, [%r71+52];
	fma.rn.f32 	%f246, %f244, %f245, %f243;
	ld.shared.f32 	%f247, [%r68+56];
	ld.shared.f32 	%f248, [%r71+56];
	fma.rn.f32 	%f249, %f247, %f248, %f246;
	ld.shared.f32 	%f250, [%r68+60];
	ld.shared.f32 	%f251, [%r71+60];
	fma.rn.f32 	%f252, %f250, %f251, %f249;
	ld.shared.f32 	%f253, [%r68+64];
	ld.shared.f32 	%f254, [%r71+64];
	fma.rn.f32 	%f255, %f253, %f254, %f252;
	ld.shared.f32 	%f256, [%r68+68];
	ld.shared.f32 	%f257, [%r71+68];
	fma.rn.f32 	%f258, %f256, %f257, %f255;
	ld.shared.f32 	%f259, [%r68+72];
	ld.shared.f32 	%f260, [%r71+72];
	fma.rn.f32 	%f261, %f259, %f260, %f258;
	ld.shared.f32 	%f262, [%r68+76];
	ld.shared.f32 	%f263, [%r71+76];
	fma.rn.f32 	%f264, %f262, %f263, %f261;
	ld.shared.f32 	%f265, [%r68+80];
	ld.shared.f32 	%f266, [%r71+80];
	fma.rn.f32 	%f267, %f265, %f266, %f264;
	ld.shared.f32 	%f268, [%r68+84];
	ld.shared.f32 	%f269, [%r71+84];
	fma.rn.f32 	%f270, %f268, %f269, %f267;
	ld.shared.f32 	%f271, [%r68+88];
	ld.shared.f32 	%f272, [%r71+88];
	fma.rn.f32 	%f273, %f271, %f272, %f270;
	ld.shared.f32 	%f274, [%r68+92];
	ld.shared.f32 	%f275, [%r71+92];
	fma.rn.f32 	%f276, %f274, %f275, %f273;
	ld.shared.f32 	%f277, [%r68+96];
	ld.shared.f32 	%f278, [%r71+96];
	fma.rn.f32 	%f279, %f277, %f278, %f276;
	ld.shared.f32 	%f280, [%r68+100];
	ld.shared.f32 	%f281, [%r71+100];
	fma.rn.f32 	%f282, %f280, %f281, %f279;
	ld.shared.f32 	%f283, [%r68+104];
	ld.shared.f32 	%f284, [%r71+104];
	fma.rn.f32 	%f285, %f283, %f284, %f282;
	ld.shared.f32 	%f286, [%r68+108];
	ld.shared.f32 	%f287, [%r71+108];
	fma.rn.f32 	%f288, %f286, %f287, %f285;
	ld.shared.f32 	%f289, [%r68+112];
	ld.shared.f32 	%f290, [%r71+112];
	fma.rn.f32 	%f291, %f289, %f290, %f288;
	ld.shared.f32 	%f292, [%r68+116];
	ld.shared.f32 	%f293, [%r71+116];
	fma.rn.f32 	%f294, %f292, %f293, %f291;
	ld.shared.f32 	%f295, [%r68+120];
	ld.shared.f32 	%f296, [%r71+120];
	fma.rn.f32 	%f297, %f295, %f296, %f294;
	ld.shared.f32 	%f298, [%r68+124];
	ld.shared.f32 	%f299, [%r71+124];
	fma.rn.f32 	%f300, %f298, %f299, %f297;
	st.shared.f32 	[%r6], %f300;
	sub.f32 	%f301, %f3, %f309;
	mul.f32 	%f302, %f301, 0f3FB8AA3B;
	ex2.approx.f32 	%f303, %f302;
	fma.rn.f32 	%f314, %f314, %f303, %f300;
	bar.sync 	0;
	add.s32 	%r73, %r73, 1;
	setp.ne.s32 	%p29, %r73, %r5;
	@%p29 bra 	$L__BB0_2;
$L__BB0_36:
	setp.ge.s32 	%p30, %r4, %r33;
	setp.ge.s32 	%p31, %r2, %r34;
	or.pred  	%p32, %p30, %p31;
	@%p32 bra 	$L__BB0_38;
	ld.param.u64 	%rd17, [_Z16_attentionKernelILi32ELi32EEvPKfS1_S1_iiPf_param_5];
	mov.f32 	%f304, 0f3F800000;
	div.approx.f32 	%f305, %f304, %f313;
	mul.f32 	%f306, %f314, %f305;
	mad.lo.s32 	%r72, %r34, %r4, %r2;
	cvta.to.global.u64 	%rd14, %rd17;
	mul.wide.s32 	%rd15, %r72, 4;
	add.s64 	%rd16, %rd14, %rd15;
	st.global.f32 	[%rd16], %f306;
$L__BB0_38:
	ret;

}


// ===== COMPILED SASS (sm_100) =====

	.target	sm_100

	.elftype	@"ET_EXEC"


//--------------------- .note.nv.tkinfo           --------------------------
	.section	.note.nv.tkinfo,"",@"SHT_NOTE"
	.sectionflags	@"SHF_NOTE_NV_TKINFO"
	.tkinfo
        /*0018*/ 	.word	0x00000002
        /*0030*/ 	.string	""
        /*0030*/ 	.string	"ptxas"
        /*0030*/ 	.string	"Cuda compilation tools, release 13.0, V13.0.88"
        /*0030*/ 	.string	"Build cuda_13.0.r13.0/compiler.36424714_0"
        /*0030*/ 	.string	"-arch sm_100 -m 64 "



//--------------------- .note.nv.cuinfo           --------------------------
	.section	.note.nv.cuinfo,"",@"SHT_NOTE"
	.sectionflags	@"SHF_NOTE_NV_CUINFO"
        /*0018*/ 	.short	0x0002
        /*001a*/ 	.short	0x0064
        /*001c*/ 	.short	0x0082
	.zero		2


//--------------------- .nv.info                  --------------------------
	.section	.nv.info,"",@"SHT_CUDA_INFO"
	.align	4


	//----- nvinfo : EIATTR_REGCOUNT
	.align		4
        /*0000*/ 	.byte	0x04, 0x2f
        /*0002*/ 	.short	(.L_29 - .L_28)
	.align		4
.L_28:
        /*0004*/ 	.word	index@(_Z16_attentionKernelILi32ELi32EEvPKfS1_S1_iiPf)
        /*0008*/ 	.word	0x00000028


	//----- nvinfo : EIATTR_FRAME_SIZE
	.align		4
.L_29:
        /*000c*/ 	.byte	0x04, 0x11
        /*000e*/ 	.short	(.L_31 - .L_30)
	.align		4
.L_30:
        /*0010*/ 	.word	index@(_Z16_attentionKernelILi32ELi32EEvPKfS1_S1_iiPf)
        /*0014*/ 	.word	0x00000000


	//----- nvinfo : EIATTR_MIN_STACK_SIZE
	.align		4
.L_31:
        /*0018*/ 	.byte	0x04, 0x12
        /*001a*/ 	.short	(.L_33 - .L_32)
	.align		4
.L_32:
        /*001c*/ 	.word	index@(_Z16_attentionKernelILi32ELi32EEvPKfS1_S1_iiPf)
        /*0020*/ 	.word	0x00000000
.L_33:


//--------------------- .nv.compat                --------------------------
	.section	.nv.compat,"",@"SHT_CUDA_COMPAT_INFO"
	.align	4
        /*0000*/ 	.byte	0x02, 0x09, 0x00, 0x00, 0x02, 0x02, 0x01, 0x00, 0x02, 0x05, 0x05, 0x00, 0x03, 0x07, 0x01, 0x01
        /*0010*/ 	.byte	0x02, 0x03, 0x00, 0x00, 0x02, 0x06, 0x01, 0x00, 0x04, 0x0b, 0x08, 0x00, 0x01, 0x00, 0x00, 0x00
        /*0020*/ 	.byte	0x00, 0x00, 0x00, 0x00


//--------------------- .nv.info._Z16_attentionKernelILi32ELi32EEvPKfS1_S1_iiPf --------------------------
	.section	.nv.info._Z16_attentionKernelILi32ELi32EEvPKfS1_S1_iiPf,"",@"SHT_CUDA_INFO"
	.sectionflags	@""
	.align	4


	//----- nvinfo : EIATTR_CUDA_API_VERSION
	.align		4
        /*0000*/ 	.byte	0x04, 0x37
        /*0002*/ 	.short	(.L_35 - .L_34)
.L_34:
        /*0004*/ 	.word	0x00000082


	//----- nvinfo : EIATTR_KPARAM_INFO
	.align		4
.L_35:
        /*0008*/ 	.byte	0x04, 0x17
        /*000a*/ 	.short	(.L_37 - .L_36)
.L_36:
        /*000c*/ 	.word	0x00000000
        /*0010*/ 	.short	0x0005
        /*0012*/ 	.short	0x0020
        /*0014*/ 	.byte	0x00, 0xf5, 0x21, 0x00


	//----- nvinfo : EIATTR_KPARAM_INFO
	.align		4
.L_37:
        /*0018*/ 	.byte	0x04, 0x17
        /*001a*/ 	.short	(.L_39 - .L_38)
.L_38:
        /*001c*/ 	.word	0x00000000
        /*0020*/ 	.short	0x0004
        /*0022*/ 	.short	0x001c
        /*0024*/ 	.byte	0x00, 0xf0, 0x11, 0x00


	//----- nvinfo : EIATTR_KPARAM_INFO
	.align		4
.L_39:
        /*0028*/ 	.byte	0x04, 0x17
        /*002a*/ 	.short	(.L_41 - .L_40)
.L_40:
        /*002c*/ 	.word	0x00000000
        /*0030*/ 	.short	0x0003
        /*0032*/ 	.short	0x0018
        /*0034*/ 	.byte	0x00, 0xf0, 0x11, 0x00


	//----- nvinfo : EIATTR_KPARAM_INFO
	.align		4
.L_41:
        /*0038*/ 	.byte	0x04, 0x17
        /*003a*/ 	.short	(.L_43 - .L_42)
.L_42:
        /*003c*/ 	.word	0x00000000
        /*0040*/ 	.short	0x0002
        /*0042*/ 	.short	0x0010
        /*0044*/ 	.byte	0x00, 0xf5, 0x21, 0x00


	//----- nvinfo : EIATTR_KPARAM_INFO
	.align		4
.L_43:
        /*0048*/ 	.byte	0x04, 0x17
        /*004a*/ 	.short	(.L_45 - .L_44)
.L_44:
        /*004c*/ 	.word	0x00000000
        /*0050*/ 	.short	0x0001
        /*0052*/ 	.short	0x0008
        /*0054*/ 	.byte	0x00, 0xf5, 0x21, 0x00


	//----- nvinfo : EIATTR_KPARAM_INFO
	.align		4
.L_45:
        /*0058*/ 	.byte	0x04, 0x17
        /*005a*/ 	.short	(.L_47 - .L_46)
.L_46:
        /*005c*/ 	.word	0x00000000
        /*0060*/ 	.short	0x0000
        /*0062*/ 	.short	0x0000
        /*0064*/ 	.byte	0x00, 0xf5, 0x21, 0x00


	//----- nvinfo : EIATTR_SPARSE_MMA_MASK
	.align		4
.L_47:
        /*0068*/ 	.byte	0x03, 0x50
        /*006a*/ 	.short	0x0000


	//----- nvinfo : EIATTR_MAXREG_COUNT
	.align		4
        /*006c*/ 	.byte	0x03, 0x1b
        /*006e*/ 	.short	0x00ff


	//----- nvinfo : EIATTR_NUM_BARRIERS
	.align		4
        /*0070*/ 	.byte	0x02, 0x4c
        /*0072*/ 	.byte	0x01
	.zero		1


	//----- nvinfo : EIATTR_MERCURY_ISA_VERSION
	.align		4
        /*0074*/ 	.byte	0x03, 0x5f
        /*0076*/ 	.short	0x0101


	//----- nvinfo : EIATTR_VRC_CTA_INIT_COUNT
	.align		4
        /*0078*/ 	.byte	0x02, 0x4a
	.zero		1
	.zero		1


	//----- nvinfo : EIATTR_EXIT_INSTR_OFFSETS
	.align		4
        /*007c*/ 	.byte	0x04, 0x1c
        /*007e*/ 	.short	(.L_49 - .L_48)


	//   ....[0]....
.L_48:
        /*0080*/ 	.word	0x00001be0


	//   ....[1]....
        /*0084*/ 	.word	0x00001ca0


	//----- nvinfo : EIATTR_CRS_STACK_SIZE
	.align		4
.L_49:
        /*0088*/ 	.byte	0x04, 0x1e
        /*008a*/ 	.short	(.L_51 - .L_50)
.L_50:
        /*008c*/ 	.word	0x00000000


	//----- nvinfo : EIATTR_CBANK_PARAM_SIZE
	.align		4
.L_51:
        /*0090*/ 	.byte	0x03, 0x19
        /*0092*/ 	.short	0x0028


	//----- nvinfo : EIATTR_PARAM_CBANK
	.align		4
        /*0094*/ 	.byte	0x04, 0x0a
        /*0096*/ 	.short	(.L_53 - .L_52)
	.align		4
.L_52:
        /*0098*/ 	.word	index@(.nv.constant0._Z16_attentionKernelILi32ELi32EEvPKfS1_S1_iiPf)
        /*009c*/ 	.short	0x0380
        /*009e*/ 	.short	0x0028


	//----- nvinfo : EIATTR_SW_WAR
	.align		4
.L_53:
        /*00a0*/ 	.byte	0x04, 0x36
        /*00a2*/ 	.short	(.L_55 - .L_54)
.L_54:
        /*00a4*/ 	.word	0x00000008
.L_55:


//--------------------- .nv.callgraph             --------------------------
	.section	.nv.callgraph,"",@"SHT_CUDA_CALLGRAPH"
	.align	4
	.sectionentsize	8
	.align		4
        /*0000*/ 	.word	0x00000000
	.align		4
        /*0004*/ 	.word	0xffffffff
	.align		4
        /*0008*/ 	.word	0x00000000
	.align		4
        /*000c*/ 	.word	0xfffffffe
	.align		4
        /*0010*/ 	.word	0x00000000
	.align		4
        /*0014*/ 	.word	0xfffffffd
	.align		4
        /*0018*/ 	.word	0x00000000
	.align		4
        /*001c*/ 	.word	0xfffffffc


//--------------------- .nv.constant4             --------------------------
	.section	.nv.constant4,"a",@progbits
	.align	8
	.align		8
.nv.constant4:
        /*0000*/ 	.dword	_ZN34_INTERNAL_2966efdb_4_k_cu_93dd87b44cuda3std3__45__cpo5beginE
	.align		8
        /*0008*/ 	.dword	_ZN34_INTERNAL_2966efdb_4_k_cu_93dd87b44cuda3std3__45__cpo3endE
	.align		8
        /*0010*/ 	.dword	_ZN34_INTERNAL_2966efdb_4_k_cu_93dd87b44cuda3std3__45__cpo6cbeginE
	.align		8
        /*0018*/ 	.dword	_ZN34_INTERNAL_2966efdb_4_k_cu_93dd87b44cuda3std3__45__cpo4cendE
	.align		8
        /*0020*/ 	.dword	_ZN34_INTERNAL_2966efdb_4_k_cu_93dd87b44cuda3std3__45__cpo6rbeginE
	.align		8
        /*0028*/ 	.dword	_ZN34_INTERNAL_2966efdb_4_k_cu_93dd87b44cuda3std3__45__cpo4rendE
	.align		8
        /*0030*/ 	.dword	_ZN34_INTERNAL_2966efdb_4_k_cu_93dd87b44cuda3std3__45__cpo7crbeginE
	.align		8
        /*0038*/ 	.dword	_ZN34_INTERNAL_2966efdb_4_k_cu_93dd87b44cuda3std3__45__cpo5crendE
	.align		8
        /*0040*/ 	.dword	_ZN34_INTERNAL_2966efdb_4_k_cu_93dd87b44cuda3std3__436_GLOBAL__N__2966efdb_4_k_cu_93dd87b46ignoreE
	.align		8
        /*0048*/ 	.dword	_ZN34_INTERNAL_2966efdb_4_k_cu_93dd87b44cuda3std3__419piecewise_constructE
	.align		8
        /*0050*/ 	.dword	_ZN34_INTERNAL_2966efdb_4_k_cu_93dd87b44cuda3std3__48in_placeE
	.align		8
        /*0058*/ 	.dword	_ZN34_INTERNAL_2966efdb_4_k_cu_93dd87b44cuda3std3__420unreachable_sentinelE
	.align		8
        /*0060*/ 	.dword	_ZN34_INTERNAL_2966efdb_4_k_cu_93dd87b44cuda3std6ranges3__45__cpo4swapE
	.align		8
        /*0068*/ 	.dword	_ZN34_INTERNAL_2966efdb_4_k_cu_93dd87b44cuda3std6ranges3__45__cpo9iter_moveE
	.align		8
        /*0070*/ 	.dword	_ZN34_INTERNAL_2966efdb_4_k_cu_93dd87b44cuda3std6ranges3__45__cpo5beginE
	.align		8
        /*0078*/ 	.dword	_ZN34_INTERNAL_2966efdb_4_k_cu_93dd87b44cuda3std6ranges3__45__cpo3endE
	.align		8
        /*0080*/ 	.dword	_ZN34_INTERNAL_2966efdb_4_k_cu_93dd87b44cuda3std6ranges3__45__cpo6cbeginE
	.align		8
        /*0088*/ 	.dword	_ZN34_INTERNAL_2966efdb_4_k_cu_93dd87b44cuda3std6ranges3__45__cpo4cendE
	.align		8
        /*0090*/ 	.dword	_ZN34_INTERNAL_2966efdb_4_k_cu_93dd87b44cuda3std6ranges3__45__cpo7advanceE
	.align		8
        /*0098*/ 	.dword	_ZN34_INTERNAL_2966efdb_4_k_cu_93dd87b44cuda3std6ranges3__45__cpo9iter_swapE
	.align		8
        /*00a0*/ 	.dword	_ZN34_INTERNAL_2966efdb_4_k_cu_93dd87b44cuda3std6ranges3__45__cpo4nextE
	.align		8
        /*00a8*/ 	.dword	_ZN34_INTERNAL_2966efdb_4_k_cu_93dd87b44cuda3std6ranges3__45__cpo4prevE
	.align		8
        /*00b0*/ 	.dword	_ZN34_INTERNAL_2966efdb_4_k_cu_93dd87b44cuda3std6ranges3__45__cpo4dataE
	.align		8
        /*00b8*/ 	.dword	_ZN34_INTERNAL_2966efdb_4_k_cu_93dd87b44cuda3std6ranges3__45__cpo5cdataE
	.align		8
        /*00c0*/ 	.dword	_ZN34_INTERNAL_2966efdb_4_k_cu_93dd87b44cuda3std6ranges3__45__cpo4sizeE
	.align		8
        /*00c8*/ 	.dword	_ZN34_INTERNAL_2966efdb_4_k_cu_93dd87b44cuda3std6ranges3__45__cpo5ssizeE
	.align		8
        /*00d0*/ 	.dword	_ZN34_INTERNAL_2966efdb_4_k_cu_93dd87b44cuda3std6ranges3__45__cpo8distanceE
	.align		8
        /*00d8*/ 	.dword	_ZN34_INTERNAL_2966efdb_4_k_cu_93dd87b46thrust24THRUST_300001_SM_1000_NS6system6detail10sequential3seqE


//--------------------- .text._Z16_attentionKernelILi32ELi32EEvPKfS1_S1_iiPf --------------------------
	.section	.text._Z16_attentionKernelILi32ELi32EEvPKfS1_S1_iiPf,"ax",@progbits
	.align	128
        .global         _Z16_attentionKernelILi32ELi32EEvPKfS1_S1_iiPf
        .type           _Z16_attentionKernelILi32ELi32EEvPKfS1_S1_iiPf,@function
        .size           _Z16_attentionKernelILi32ELi32EEvPKfS1_S1_iiPf,(.L_x_24 - _Z16_attentionKernelILi32ELi32EEvPKfS1_S1_iiPf)
        .other          _Z16_attentionKernelILi32ELi32EEvPKfS1_S1_iiPf,@"STO_CUDA_ENTRY STV_DEFAULT"
_Z16_attentionKernelILi32ELi32EEvPKfS1_S1_iiPf:
.text._Z16_attentionKernelILi32ELi32EEvPKfS1_S1_iiPf:
[----:B------:R-:W-:Y:S01]  /*0000*/  LDC R1, c[0x0][0x37c] ;  /* 0x0000df00ff017b82 */ /* 0x000fe20000000800 */
[----:B------:R-:W0:Y:S01]  /*0010*/  S2R R0, SR_TID.X ;  /* 0x0000000000007919 */ /* 0x000e220000002100 */
[----:B------:R-:W1:Y:S06]  /*0020*/  LDCU UR6, c[0x0][0x398] ;  /* 0x00007300ff0677ac */ /* 0x000e6c0008000800 */
[----:B------:R-:W0:Y:S01]  /*0030*/  LDC R5, c[0x0][0x360] ;  /* 0x0000d800ff057b82 */ /* 0x000e220000000800 */
[----:B------:R-:W-:Y:S01]  /*0040*/  HFMA2 R33, -RZ, RZ, 0, 0 ;  /* 0x00000000ff217431 */ /* 0x000fe200000001ff */
[----:B------:R-:W2:Y:S01]  /*0050*/  S2R R3, SR_TID.Y ;  /* 0x0000000000037919 */ /* 0x000ea20000002200 */
[----:B------:R-:W-:Y:S01]  /*0060*/  MOV R32, 0x3f800000 ;  /* 0x3f80000000207802 */ /* 0x000fe20000000f00 */
[----:B------:R-:W3:Y:S04]  /*0070*/  LDCU.64 UR14, c[0x0][0x358] ;  /* 0x00006b00ff0e77ac */ /* 0x000ee80008000a00 */
[----:B------:R-:W0:Y:S08]  /*0080*/  S2UR UR4, SR_CTAID.X ;  /* 0x00000000000479c3 */ /* 0x000e300000002500 */
[----:B------:R-:W2:Y:S01]  /*0090*/  S2UR UR5, SR_CTAID.Y ;  /* 0x00000000000579c3 */ /* 0x000ea20000002600 */
[----:B-1----:R-:W-:-:S07]  /*00a0*/  UISETP.GE.AND UP0, UPT, UR6, 0x1, UPT ;  /* 0x000000010600788c */ /* 0x002fce000bf06270 */
[----:B------:R-:W2:Y:S01]  /*00b0*/  LDC R2, c[0x0][0x364] ;  /* 0x0000d900ff027b82 */ /* 0x000ea20000000800 */
[----:B0-----:R-:W-:Y:S02]  /*00c0*/  IMAD R34, R5, UR4, R0 ;  /* 0x0000000405227c24 */ /* 0x001fe4000f8e0200 */
[----:B--2---:R-:W-:Y:S01]  /*00d0*/  IMAD R35, R2, UR5, R3 ;  /* 0x0000000502237c24 */ /* 0x004fe2000f8e0203 */
[----:B---3--:R-:W-:Y:S06]  /*00e0*/  BRA.U !UP0, `(.L_x_0) ;  /* 0x0000001908b07547 */ /* 0x008fec000b800000 */
[----:B------:R-:W0:Y:S01]  /*00f0*/  S2UR UR11, SR_CgaCtaId ;  /* 0x00000000000b79c3 */ /* 0x000e220000008800 */
[----:B------:R-:W1:Y:S01]  /*0100*/  LDCU UR16, c[0x0][0x39c] ;  /* 0x00007380ff1077ac */ /* 0x000e620008000800 */
[----:B------:R-:W-:Y:S02]  /*0110*/  LEA R27, R3, R0, 0x5 ;  /* 0x00000000031b7211 */ /* 0x000fe400078e28ff */
[----:B------:R-:W-:Y:S01]  /*0120*/  LEA R25, R0, R3, 0x5 ;  /* 0x0000000300197211 */ /* 0x000fe200078e28ff */
[----:B------:R-:W2:Y:S01]  /*0130*/  LDCU UR12, c[0x0][0x370] ;  /* 0x00006e00ff0c77ac */ /* 0x000ea20008000800 */
[----:B------:R-:W-:Y:S02]  /*0140*/  MOV R5, 0xff7fffff ;  /* 0xff7fffff00057802 */ /* 0x000fe40000000f00 */
[----:B------:R-:W-:Y:S01]  /*0150*/  MOV R32, 0x3f800000 ;  /* 0x3f80000000207802 */ /* 0x000fe20000000f00 */
[----:B------:R-:W-:Y:S01]  /*0160*/  UMOV UR5, 0x400 ;  /* 0x0000040000057882 */ /* 0x000fe20000000000 */
[----:B------:R-:W-:Y:S01]  /*0170*/  UIADD3 UR4, UPT, UPT, UR6, 0x1f, URZ ;  /* 0x0000001f06047890 */ /* 0x000fe2000fffe0ff */
[----:B------:R-:W-:Y:S01]  /*0180*/  MOV R33, RZ ;  /* 0x000000ff00217202 */ /* 0x000fe20000000f00 */
[----:B------:R-:W-:Y:S01]  /*0190*/  UIADD3 UR6, UPT, UPT, UR5, 0x1000, URZ ;  /* 0x0000100005067890 */ /* 0x000fe2000fffe0ff */
[----:B------:R-:W-:Y:S01]  /*01a0*/  MOV R4, RZ ;  /* 0x000000ff00047202 */ /* 0x000fe20000000f00 */
[----:B------:R-:W-:-:S02]  /*01b0*/  UIADD3 UR7, UPT, UPT, UR5, 0x5000, URZ ;  /* 0x0000500005077890 */ /* 0x000fc4000fffe0ff */
[----:B------:R-:W-:Y:S02]  /*01c0*/  UIADD3 UR8, UPT, UPT, UR5, 0x6000, URZ ;  /* 0x0000600005087890 */ /* 0x000fe4000fffe0ff */
[----:B------:R-:W-:Y:S01]  /*01d0*/  UIADD3 UR9, UPT, UPT, UR5, 0x2000, URZ ;  /* 0x0000200005097890 */ /* 0x000fe2000fffe0ff */
[----:B-1----:R-:W-:Y:S01]  /*01e0*/  IMAD R6, R35, UR16, R0 ;  /* 0x0000001023067c24 */ /* 0x002fe2000f8e0200 */
[----:B------:R-:W-:Y:S02]  /*01f0*/  UIADD3 UR10, UPT, UPT, UR5, 0x3000, URZ ;  /* 0x00003000050a7890 */ /* 0x000fe4000fffe0ff */
[----:B------:R-:W-:Y:S02]  /*0200*/  USHF.R.U32.HI UR4, URZ, 0x5, UR4 ;  /* 0x00000005ff047899 */ /* 0x000fe40008011604 */
[----:B0-----:R-:W-:Y:S02]  /*0210*/  ULEA UR13, UR11, UR5, 0x18 ;  /* 0x000000050b0d7291 */ /* 0x001fe4000f8ec0ff */
[----:B------:R-:W-:-:S02]  /*0220*/  UIADD3 UR5, UPT, UPT, UR5, 0x4000, URZ ;  /* 0x0000400005057890 */ /* 0x000fc4000fffe0ff */
[----:B------:R-:W-:Y:S02]  /*0230*/  ULEA UR6, UR11, UR6, 0x18 ;  /* 0x000000060b067291 */ /* 0x000fe4000f8ec0ff */
[----:B------:R-:W-:Y:S01]  /*0240*/  ULEA UR7, UR11, UR7, 0x18 ;  /* 0x000000070b077291 */ /* 0x000fe2000f8ec0ff */
[C---:B------:R-:W-:Y:S01]  /*0250*/  LEA R26, R27.reuse, UR13, 0x2 ;  /* 0x0000000d1b1a7c11 */ /* 0x040fe2000f8e10ff */
[----:B------:R-:W-:Y:S02]  /*0260*/  ULEA UR8, UR11, UR8, 0x18 ;  /* 0x000000080b087291 */ /* 0x000fe4000f8ec0ff */
[----:B------:R-:W-:Y:S01]  /*0270*/  ULEA UR9, UR11, UR9, 0x18 ;  /* 0x000000090b097291 */ /* 0x000fe2000f8ec0ff */
[C---:B------:R-:W-:Y:S01]  /*0280*/  LEA R31, R27.reuse, UR6, 0x2 ;  /* 0x000000061b1f7c11 */ /* 0x040fe2000f8e10ff */
[----:B------:R-:W-:Y:S01]  /*0290*/  ULEA UR10, UR11, UR10, 0x18 ;  /* 0x0000000a0b0a7291 */ /* 0x000fe2000f8ec0ff */
[C---:B------:R-:W-:Y:S01]  /*02a0*/  LEA R30, R27.reuse, UR7, 0x2 ;  /* 0x000000071b1e7c11 */ /* 0x040fe2000f8e10ff */
[----:B------:R-:W-:Y:S01]  /*02b0*/  ULEA UR5, UR11, UR5, 0x18 ;  /* 0x000000050b057291 */ /* 0x000fe2000f8ec0ff */
[C---:B------:R-:W-:Y:S01]  /*02c0*/  LEA R29, R27.reuse, UR8, 0x2 ;  /* 0x000000081b1d7c11 */ /* 0x040fe2000f8e10ff */
[----:B--2---:R-:W-:Y:S01]  /*02d0*/  UIADD3 UR12, UPT, UPT, -UR12, URZ, URZ ;  /* 0x000000ff0c0c7290 */ /* 0x004fe2000fffe1ff */
[----:B------:R-:W-:-:S02]  /*02e0*/  LEA R28, R27, UR9, 0x2 ;  /* 0x000000091b1c7c11 */ /* 0x000fc4000f8e10ff */
[----:B------:R-:W-:Y:S02]  /*02f0*/  LEA R27, R27, UR10, 0x2 ;  /* 0x0000000a1b1b7c11 */ /* 0x000fe4000f8e10ff */
[----:B------:R-:W-:Y:S02]  /*0300*/  LEA R25, R25, UR5, 0x2 ;  /* 0x0000000519197c11 */ /* 0x000fe4000f8e10ff */
[----:B------:R-:W-:Y:S02]  /*0310*/  LEA R24, R3, UR7, 0x7 ;  /* 0x0000000703187c11 */ /* 0x000fe4000f8e38ff */
[----:B------:R-:W-:-:S07]  /*0320*/  LEA R7, R0, UR8, 0x2 ;  /* 0x0000000800077c11 */ /* 0x000fce000f8e10ff */
.L_x_22:
[----:B------:R0:W-:Y:S01]  /*0330*/  STS [R31], RZ ;  /* 0x000000ff1f007388 */ /* 0x0001e20000000800 */
[----:B-1----:R-:W1:Y:S01]  /*0340*/  LDCU UR5, c[0x0][0x39c] ;  /* 0x00007380ff0577ac */ /* 0x002e620008000800 */
[-C--:B------:R-:W-:Y:S01]  /*0350*/  LEA R16, R4, R0.reuse, 0x5 ;  /* 0x0000000004107211 */ /* 0x080fe200078e28ff */
[----:B------:R-:W-:Y:S01]  /*0360*/  HFMA2 R11, -RZ, RZ, 0, 0 ;  /* 0x00000000ff0b7431 */ /* 0x000fe200000001ff */
[----:B------:R-:W-:Y:S01]  /*0370*/  MOV R2, R5 ;  /* 0x0000000500027202 */ /* 0x000fe20000000f00 */
[----:B------:R-:W2:Y:S01]  /*0380*/  LDCU.64 UR8, c[0x0][0x398] ;  /* 0x00007300ff0877ac */ /* 0x000ea20008000a00 */
[----:B------:R-:W-:Y:S02]  /*0390*/  MOV R19, R0 ;  /* 0x0000000000137202 */ /* 0x000fe40000000f00 */
[----:B------:R-:W-:Y:S02]  /*03a0*/  MOV R18, R6 ;  /* 0x0000000600127202 */ /* 0x000fe40000000f00 */
[----:B------:R-:W-:Y:S01]  /*03b0*/  MOV R17, R3 ;  /* 0x0000000300117202 */ /* 0x000fe20000000f00 */
[----:B-1----:R-:W-:Y:S01]  /*03c0*/  IMAD R20, R16, UR5, R3 ;  /* 0x0000000510147c24 */ /* 0x002fe2000f8e0203 */
[----:B0-----:R-:W-:-:S06]  /*03d0*/  UMOV UR5, UR12 ;  /* 0x0000000c00057c82 */ /* 0x001fcc0008000000 */
.L_x_3:
[----:B--2---:R-:W-:Y:S01]  /*03e0*/  ISETP.GE.U32.AND P0, PT, R19, UR9, PT ;  /* 0x0000000913007c0c */ /* 0x004fe2000bf06070 */
[----:B------:R-:W-:Y:S01]  /*03f0*/  UMOV UR6, UR8 ;  /* 0x0000000800067c82 */ /* 0x000fe20008000000 */
[----:B------:R-:W-:Y:S02]  /*0400*/  MOV R13, RZ ;  /* 0x000000ff000d7202 */ /* 0x000fe40000000f00 */
[----:B------:R-:W-:-:S13]  /*0410*/  ISETP.GE.U32.OR P0, PT, R35, UR6, P0 ;  /* 0x0000000623007c0c */ /* 0x000fda0008706470 */
[----:B------:R-:W0:Y:S02]  /*0420*/  @!P0 LDC.64 R8, c[0x0][0x380] ;  /* 0x0000e000ff088b82 */ /* 0x000e240000000a00 */
[----:B0-----:R-:W-:-:S05]  /*0430*/  @!P0 IMAD.WIDE.U32 R8, R18, 0x4, R8 ;  /* 0x0000000412088825 */ /* 0x001fca00078e0008 */
[----:B------:R-:W2:Y:S01]  /*0440*/  @!P0 LDG.E.CONSTANT R13, desc[UR14][R8.64] ;  /* 0x0000000e080d8981 */ /* 0x000ea2000c1e9900 */
[----:B------:R-:W-:Y:S01]  /*0450*/  ISETP.GT.U32.AND P2, PT, R3, 0x1f, PT ;  /* 0x0000001f0300780c */ /* 0x000fe20003f44070 */
[----:B------:R-:W-:Y:S02]  /*0460*/  BSSY.RECONVERGENT B0, `(.L_x_1) ;  /* 0x000000b000007945 */ /* 0x000fe40003800200 */
[----:B--2---:R0:W-:Y:S10]  /*0470*/  STS [R30], R13 ;  /* 0x0000000d1e007388 */ /* 0x0041f40000000800 */
[----:B------:R-:W-:Y:S05]  /*0480*/  @P2 BRA `(.L_x_2) ;  /* 0x0000000000202947 */ /* 0x000fea0003800000 */
[----:B------:R1:W-:Y:S01]  /*0490*/  STS [R29], RZ ;  /* 0x000000ff1d007388 */ /* 0x0003e20000000800 */
[----:B------:R-:W-:-:S04]  /*04a0*/  ISETP.GE.U32.AND P0, PT, R17, UR9, PT ;  /* 0x0000000911007c0c */ /* 0x000fc8000bf06070 */
[----:B------:R-:W-:-:S13]  /*04b0*/  ISETP.GE.OR P0, PT, R16, UR6, P0 ;  /* 0x0000000610007c0c */ /* 0x000fda0008706670 */
[----:B-1----:R-:W-:Y:S05]  /*04c0*/  @P0 BRA `(.L_x_2) ;  /* 0x0000000000100947 */ /* 0x002fea0003800000 */
[----:B------:R-:W1:Y:S02]  /*04d0*/  LDC.64 R8, c[0x0][0x388] ;  /* 0x0000e200ff087b82 */ /* 0x000e640000000a00 */
[----:B-1----:R-:W-:-:S06]  /*04e0*/  IMAD.WIDE.U32 R8, R20, 0x4, R8 ;  /* 0x0000000414087825 */ /* 0x002fcc00078e0008 */
[----:B------:R-:W2:Y:S04]  /*04f0*/  LDG.E.CONSTANT R8, desc[UR14][R8.64] ;  /* 0x0000000e08087981 */ /* 0x000ea8000c1e9900 */
[----:B--2---:R1:W-:Y:S02]  /*0500*/  STS [R29], R8 ;  /* 0x000000081d007388 */ /* 0x0043e40000000800 */
.L_x_2:
[----:B------:R-:W-:Y:S05]  /*0510*/  BSYNC.RECONVERGENT B0 ;  /* 0x0000000000007941 */ /* 0x000fea0003800200 */
.L_x_1:
[----:B------:R-:W-:Y:S01]  /*0520*/  BAR.SYNC.DEFER_BLOCKING 0x0 ;  /* 0x0000000000007b1d */ /* 0x000fe20000010000 */
[----:B------:R-:W-:Y:S01]  /*0530*/  UIADD3 UR5, UPT, UPT, UR5, 0x1, URZ ;  /* 0x0000000105057890 */ /* 0x000fe2000fffe0ff */
[----:B------:R-:W-:Y:S02]  /*0540*/  IADD3 R19, PT, PT, R19, 0x20, RZ ;  /* 0x0000002013137810 */ /* 0x000fe40007ffe0ff */
[----:B------:R-:W-:Y:S01]  /*0550*/  IADD3 R18, PT, PT, R18, 0x20, RZ ;  /* 0x0000002012127810 */ /* 0x000fe20007ffe0ff */
[----:B------:R-:W-:Y:S01]  /*0560*/  UISETP.NE.AND UP0, UPT, UR5, URZ, UPT ;  /* 0x000000ff0500728c */ /* 0x000fe2000bf05270 */
[----:B------:R-:W-:Y:S02]  /*0570*/  IADD3 R20, PT, PT, R20, 0x20, RZ ;  /* 0x0000002014147810 */ /* 0x000fe40007ffe0ff */
[----:B------:R-:W-:Y:S01]  /*0580*/  IADD3 R17, PT, PT, R17, 0x20, RZ ;  /* 0x0000002011117810 */ /* 0x000fe20007ffe0ff */
[----:B-1----:R-:W-:Y:S04]  /*0590*/  LDS R8, [R7] ;  /* 0x0000000007087984 */ /* 0x002fe80000000800 */
[----:B0-----:R-:W0:Y:S04]  /*05a0*/  LDS.128 R12, [R24] ;  /* 0x00000000180c7984 */ /* 0x001e280000000c00 */
[----:B------:R-:W1:Y:S04]  /*05b0*/  LDS R9, [R7+0x80] ;  /* 0x0000800007097984 */ /* 0x000e680000000800 */
[----:B------:R-:W2:Y:S04]  /*05c0*/  LDS R10, [R7+0x100] ;  /* 0x00010000070a7984 */ /* 0x000ea80000000800 */
[----:B------:R-:W3:Y:S04]  /*05d0*/  LDS R22, [R7+0x180] ;  /* 0x0001800007167984 */ /* 0x000ee80000000800 */
[----:B------:R-:W-:Y:S01]  /*05e0*/  LDS R23, [R7+0xf80] ;  /* 0x000f800007177984 */ /* 0x000fe20000000800 */
[----:B0-----:R-:W-:-:S03]  /*05f0*/  FFMA R8, R12, R8, R11 ;  /* 0x000000080c087223 */ /* 0x001fc6000000000b */
[----:B------:R-:W-:Y:S01]  /*0600*/  LDS R12, [R7+0x300] ;  /* 0x00030000070c7984 */ /* 0x000fe20000000800 */
[----:B-1----:R-:W-:-:S03]  /*0610*/  FFMA R9, R9, R13, R8 ;  /* 0x0000000d09097223 */ /* 0x002fc60000000008 */
[----:B------:R-:W-:Y:S01]  /*0620*/  LDS R13, [R7+0x200] ;  /* 0x00020000070d7984 */ /* 0x000fe20000000800 */
[----:B--2---:R-:W-:-:S03]  /*0630*/  FFMA R21, R10, R14, R9 ;  /* 0x0000000e0a157223 */ /* 0x004fc60000000009 */
[----:B------:R-:W0:Y:S01]  /*0640*/  LDS.128 R8, [R24+0x10] ;  /* 0x0000100018087984 */ /* 0x000e220000000c00 */
[----:B---3--:R-:W-:-:S03]  /*0650*/  FFMA R15, R22, R15, R21 ;  /* 0x0000000f160f7223 */ /* 0x008fc60000000015 */
[----:B------:R-:W1:Y:S04]  /*0660*/  LDS R21, [R7+0x280] ;  /* 0x0002800007157984 */ /* 0x000e680000000800 */
[----:B------:R-:W2:Y:S01]  /*0670*/  LDS R22, [R7+0x380] ;  /* 0x0003800007167984 */ /* 0x000ea20000000800 */
[----:B0-----:R-:W-:-:S04]  /*0680*/  FFMA R8, R8, R13, R15 ;  /* 0x0000000d08087223 */ /* 0x001fc8000000000f */
[----:B-1----:R-:W-:Y:S02]  /*0690*/  FFMA R21, R21, R9, R8 ;  /* 0x0000000915157223 */ /* 0x002fe40000000008 */
[----:B------:R-:W-:Y:S02]  /*06a0*/  LDS R9, [R7+0x400] ;  /* 0x0004000007097984 */ /* 0x000fe40000000800 */
[----:B------:R-:W-:Y:S02]  /*06b0*/  FFMA R21, R12, R10, R21 ;  /* 0x0000000a0c157223 */ /* 0x000fe40000000015 */
[----:B------:R-:W0:Y:S02]  /*06c0*/  LDS.128 R12, [R24+0x20] ;  /* 0x00002000180c7984 */ /* 0x000e240000000c00 */
[----:B--2---:R-:W-:Y:S02]  /*06d0*/  FFMA R11, R22, R11, R21 ;  /* 0x0000000b160b7223 */ /* 0x004fe40000000015 */
[----:B------:R-:W1:Y:S04]  /*06e0*/  LDS R21, [R7+0x480] ;  /* 0x0004800007157984 */ /* 0x000e680000000800 */
[----:B------:R-:W2:Y:S04]  /*06f0*/  LDS R8, [R7+0x500] ;  /* 0x0005000007087984 */ /* 0x000ea80000000800 */
[----:B------:R-:W3:Y:S01]  /*0700*/  LDS R22, [R7+0x580] ;  /* 0x0005800007167984 */ /* 0x000ee20000000800 */
[----:B0-----:R-:W-:-:S04]  /*0710*/  FFMA R12, R12, R9, R11 ;  /* 0x000000090c0c7223 */ /* 0x001fc8000000000b */
[----:B-1----:R-:W-:Y:S02]  /*0720*/  FFMA R21, R21, R13, R12 ;  /* 0x0000000d15157223 */ /* 0x002fe4000000000c */
[----:B------:R-:W-:Y:S02]  /*0730*/  LDS R13, [R7+0x600] ;  /* 0x00060000070d7984 */ /* 0x000fe40000000800 */
[----:B--2---:R-:W-:Y:S02]  /*0740*/  FFMA R21, R8, R14, R21 ;  /* 0x0000000e08157223 */ /* 0x004fe40000000015 */
[----:B------:R-:W0:Y:S02]  /*0750*/  LDS.128 R8, [R24+0x30] ;  /* 0x0000300018087984 */ /* 0x000e240000000c00 */
[----:B---3--:R-:W-:Y:S02]  /*0760*/  FFMA R15, R22, R15, R21 ;  /* 0x0000000f160f7223 */ /* 0x008fe40000000015 */
        /* <DEDUP_REMOVED lines=37> */
[----:B------:R-:W2:Y:S01]  /*09c0*/  LDS R12, [R7+0xf00] ;  /* 0x000f0000070c7984 */ /* 0x000ea20000000800 */
[----:B0-----:R-:W-:-:S04]  /*09d0*/  FFMA R8, R8, R13, R15 ;  /* 0x0000000d08087223 */ /* 0x001fc8000000000f */
[----:B-1----:R-:W-:-:S04]  /*09e0*/  FFMA R9, R21, R9, R8 ;  /* 0x0000000915097223 */ /* 0x002fc80000000008 */
[----:B--2---:R-:W-:-:S04]  /*09f0*/  FFMA R10, R12, R10, R9 ;  /* 0x0000000a0c0a7223 */ /* 0x004fc80000000009 */
[----:B------:R-:W-:Y:S01]  /*0a00*/  FFMA R11, R23, R11, R10 ;  /* 0x0000000b170b7223 */ /* 0x000fe2000000000a */
[----:B------:R-:W-:Y:S06]  /*0a10*/  BAR.SYNC.DEFER_BLOCKING 0x0 ;  /* 0x0000000000007b1d */ /* 0x000fec0000010000 */
[----:B------:R-:W-:Y:S05]  /*0a20*/  BRA.U UP0, `(.L_x_3) ;  /* 0xfffffff9006c7547 */ /* 0x000fea000b83ffff */
[----:B------:R-:W-:Y:S01]  /*0a30*/  ISETP.GE.AND P1, PT, R16, UR6, PT ;  /* 0x0000000610007c0c */ /* 0x000fe2000bf26270 */
[----:B------:R-:W-:Y:S01]  /*0a40*/  BSSY.RECONVERGENT B0, `(.L_x_4) ;  /* 0x0000025000007945 */ /* 0x000fe20003800200 */
[----:B------:R-:W-:Y:S02]  /*0a50*/  ISETP.GT.U32.AND P0, PT, R0, 0xf, PT ;  /* 0x0000000f0000780c */ /* 0x000fe40003f04070 */
[----:B------:R-:W-:-:S04]  /*0a60*/  ISETP.LT.U32.AND P1, PT, R35, UR6, !P1 ;  /* 0x0000000623007c0c */ /* 0x000fc8000cf21070 */
[C---:B------:R-:W-:Y:S02]  /*0a70*/  FSEL R9, R11.reuse, -3.40282346638528859812e+38, P1 ;  /* 0xff7fffff0b097808 */ /* 0x040fe40000800000 */
[----:B------:R-:W-:Y:S02]  /*0a80*/  FSEL R8, RZ, 1, !P1 ;  /* 0x3f800000ff087808 */ /* 0x000fe40004800000 */
[----:B------:R-:W-:Y:S01]  /*0a90*/  FSEL R11, R11, RZ, P1 ;  /* 0x000000ff0b0b7208 */ /* 0x000fe20000800000 */
[----:B------:R0:W-:Y:S04]  /*0aa0*/  STS [R28], R9 ;  /* 0x000000091c007388 */ /* 0x0001e80000000800 */
[----:B------:R0:W-:Y:S04]  /*0ab0*/  STS [R27], R8 ;  /* 0x000000081b007388 */ /* 0x0001e80000000800 */
[----:B------:R0:W-:Y:S01]  /*0ac0*/  STS [R26], R11 ;  /* 0x0000000b1a007388 */ /* 0x0001e20000000800 */
[----:B------:R-:W-:Y:S06]  /*0ad0*/  BAR.SYNC.DEFER_BLOCKING 0x0 ;  /* 0x0000000000007b1d */ /* 0x000fec0000010000 */
[----:B------:R-:W-:Y:S05]  /*0ae0*/  @P0 BRA `(.L_x_5) ;  /* 0x0000000000680947 */ /* 0x000fea0003800000 */
[----:B0-----:R-:W-:Y:S04]  /*0af0*/  LDS R8, [R28] ;  /* 0x000000001c087984 */ /* 0x001fe80000000800 */
[----:B------:R-:W0:Y:S02]  /*0b00*/  LDS R9, [R28+0x40] ;  /* 0x000040001c097984 */ /* 0x000e240000000800 */
[----:B0-----:R-:W-:-:S13]  /*0b10*/  FSETP.GT.AND P0, PT, R8, R9, PT ;  /* 0x000000090800720b */ /* 0x001fda0003f04000 */
[----:B------:R-:W-:Y:S05]  /*0b20*/  @!P0 BRA `(.L_x_6) ;  /* 0x00000000002c8947 */ /* 0x000fea0003800000 */
[----:B------:R-:W-:Y:S02]  /*0b30*/  FADD R8, -R8, R9 ;  /* 0x0000000908087221 */ /* 0x000fe40000000100 */
[----:B------:R-:W-:Y:S02]  /*0b40*/  LDS R9, [R27+0x40] ;  /* 0x000040001b097984 */ /* 0x000fe40000000800 */
[----:B------:R-:W-:Y:S02]  /*0b50*/  FMUL R10, R8, 1.4426950216293334961 ;  /* 0x3fb8aa3b080a7820 */ /* 0x000fe40000400000 */
[----:B------:R-:W0:Y:S03]  /*0b60*/  LDS R8, [R27] ;  /* 0x000000001b087984 */ /* 0x000e260000000800 */
[----:B------:R-:W-:-:S13]  /*0b70*/  FSETP.GEU.AND P0, PT, R10, -126, PT ;  /* 0xc2fc00000a00780b */ /* 0x000fda0003f0e000 */
[----:B------:R-:W-:-:S04]  /*0b80*/  @!P0 FMUL R10, R10, 0.5 ;  /* 0x3f0000000a0a8820 */ /* 0x000fc80000400000 */
[----:B------:R-:W1:Y:S02]  /*0b90*/  MUFU.EX2 R11, R10 ;  /* 0x0000000a000b7308 */ /* 0x000e640000000800 */
[----:B-1----:R-:W-:-:S04]  /*0ba0*/  @!P0 FMUL R11, R11, R11 ;  /* 0x0000000b0b0b8220 */ /* 0x002fc80000400000 */
[----:B0-----:R-:W-:-:S05]  /*0bb0*/  FFMA R8, R9, R11, R8 ;  /* 0x0000000b09087223 */ /* 0x001fca0000000008 */
[----:B------:R1:W-:Y:S01]  /*0bc0*/  STS [R27], R8 ;  /* 0x000000081b007388 */ /* 0x0003e20000000800 */
[----:B------:R-:W-:Y:S05]  /*0bd0*/  BRA `(.L_x_5) ;  /* 0x00000000002c7947 */ /* 0x000fea0003800000 */
.L_x_6:
[----:B------:R-:W-:Y:S01]  /*0be0*/  FADD R8, R8, -R9 ;  /* 0x8000000908087221 */ /* 0x000fe20000000000 */
[----:B------:R-:W-:Y:S03]  /*0bf0*/  LDS R12, [R27] ;  /* 0x000000001b0c7984 */ /* 0x000fe60000000800 */
[----:B------:R-:W-:Y:S02]  /*0c00*/  FMUL R10, R8, 1.4426950216293334961 ;  /* 0x3fb8aa3b080a7820 */ /* 0x000fe40000400000 */
[----:B------:R-:W0:Y:S03]  /*0c10*/  LDS R8, [R27+0x40] ;  /* 0x000040001b087984 */ /* 0x000e260000000800 */
[----:B------:R-:W-:-:S13]  /*0c20*/  FSETP.GEU.AND P0, PT, R10, -126, PT ;  /* 0xc2fc00000a00780b */ /* 0x000fda0003f0e000 */
[----:B------:R-:W-:-:S04]  /*0c30*/  @!P0 FMUL R10, R10, 0.5 ;  /* 0x3f0000000a0a8820 */ /* 0x000fc80000400000 */
[----:B------:R-:W1:Y:S02]  /*0c40*/  MUFU.EX2 R11, R10 ;  /* 0x0000000a000b7308 */ /* 0x000e640000000800 */
[----:B-1----:R-:W-:-:S04]  /*0c50*/  @!P0 FMUL R11, R11, R11 ;  /* 0x0000000b0b0b8220 */ /* 0x002fc80000400000 */
[----:B0-----:R-:W-:-:S05]  /*0c60*/  FFMA R8, R11, R12, R8 ;  /* 0x0000000c0b087223 */ /* 0x001fca0000000008 */
[----:B------:R2:W-:Y:S04]  /*0c70*/  STS [R27], R8 ;  /* 0x000000081b007388 */ /* 0x0005e80000000800 */
[----:B------:R2:W-:Y:S02]  /*0c80*/  STS [R28], R9 ;  /* 0x000000091c007388 */ /* 0x0005e40000000800 */
.L_x_5:
[----:B------:R-:W-:Y:S05]  /*0c90*/  BSYNC.RECONVERGENT B0 ;  /* 0x0000000000007941 */ /* 0x000fea0003800200 */
.L_x_4:
[----:B------:R-:W-:Y:S01]  /*0ca0*/  BAR.SYNC.DEFER_BLOCKING 0x0 ;  /* 0x0000000000007b1d */ /* 0x000fe20000010000 */
[----:B------:R-:W-:-:S05]  /*0cb0*/  ISETP.GT.U32.AND P0, PT, R0, 0x7, PT ;  /* 0x000000070000780c */ /* 0x000fca0003f04070 */
[----:B------:R-:W-:Y:S08]  /*0cc0*/  BSSY.RECONVERGENT B0, `(.L_x_7) ;  /* 0x000001c000007945 */ /* 0x000ff00003800200 */
[----:B------:R-:W-:Y:S05]  /*0cd0*/  @P0 BRA `(.L_x_8) ;  /* 0x0000000000680947 */ /* 0x000fea0003800000 */
[----:B012---:R-:W-:Y:S04]  /*0ce0*/  LDS R8, [R28] ;  /* 0x000000001c087984 */ /* 0x007fe80000000800 */
[----:B------:R-:W0:Y:S02]  /*0cf0*/  LDS R9, [R28+0x20] ;  /* 0x000020001c097984 */ /* 0x000e240000000800 */
[----:B0-----:R-:W-:-:S13]  /*0d00*/  FSETP.GT.AND P0, PT, R8, R9, PT ;  /* 0x000000090800720b */ /* 0x001fda0003f04000 */
[----:B------:R-:W-:Y:S05]  /*0d10*/  @P0 BRA `(.L_x_9) ;  /* 0x0000000000300947 */ /* 0x000fea0003800000 */
        /* <DEDUP_REMOVED lines=10> */
[----:B------:R4:W-:Y:S01]  /*0dc0*/  STS [R28], R9 ;  /* 0x000000091c007388 */ /* 0x0009e20000000800 */
[----:B------:R-:W-:Y:S05]  /*0dd0*/  BRA `(.L_x_8) ;  /* 0x0000000000287947 */ /* 0x000fea0003800000 */
.L_x_9:
        /* <DEDUP_REMOVED lines=9> */
[----:B------:R3:W-:Y:S02]  /*0e70*/  STS [R27], R8 ;  /* 0x000000081b007388 */ /* 0x0007e40000000800 */
.L_x_8:
[----:B------:R-:W-:Y:S05]  /*0e80*/  BSYNC.RECONVERGENT B0 ;  /* 0x0000000000007941 */ /* 0x000fea0003800200 */
.L_x_7:
[----:B------:R-:W-:Y:S01]  /*0e90*/  BAR.SYNC.DEFER_BLOCKING 0x0 ;  /* 0x0000000000007b1d */ /* 0x000fe20000010000 */
[----:B------:R-:W-:-:S05]  /*0ea0*/  ISETP.GT.U32.AND P0, PT, R0, 0x3, PT ;  /* 0x000000030000780c */ /* 0x000fca0003f04070 */
[----:B------:R-:W-:Y:S08]  /*0eb0*/  BSSY.RECONVERGENT B0, `(.L_x_10) ;  /* 0x000001c000007945 */ /* 0x000ff00003800200 */
[----:B------:R-:W-:Y:S05]  /*0ec0*/  @P0 BRA `(.L_x_11) ;  /* 0x0000000000680947 */ /* 0x000fea0003800000 */
[----:B01234-:R-:W-:Y:S04]  /*0ed0*/  LDS R8, [R28] ;  /* 0x000000001c087984 */ /* 0x01ffe80000000800 */
        /* <DEDUP_REMOVED lines=15> */
.L_x_12:
        /* <DEDUP_REMOVED lines=10> */
.L_x_11:
[----:B------:R-:W-:Y:S05]  /*1070*/  BSYNC.RECONVERGENT B0 ;  /* 0x0000000000007941 */ /* 0x000fea0003800200 */
.L_x_10:
        /* <DEDUP_REMOVED lines=20> */
.L_x_15:
        /* <DEDUP_REMOVED lines=10> */
.L_x_14:
[----:B------:R-:W-:Y:S05]  /*1260*/  BSYNC.RECONVERGENT B0 ;  /* 0x0000000000007941 */ /* 0x000fea0003800200 */
.L_x_13:
[----:B------:R-:W-:Y:S01]  /*1270*/  BAR.SYNC.DEFER_BLOCKING 0x0 ;  /* 0x0000000000007b1d */ /* 0x000fe20000010000 */
[----:B------:R-:W-:-:S05]  /*1280*/  ISETP.NE.AND P0, PT, R0, RZ, PT ;  /* 0x000000ff0000720c */ /* 0x000fca0003f05270 */
        /* <DEDUP_REMOVED lines=18> */
.L_x_18:
        /* <DEDUP_REMOVED lines=10> */
.L_x_17:
[----:B------:R-:W-:Y:S05]  /*1450*/  BSYNC.RECONVERGENT B0 ;  /* 0x0000000000007941 */ /* 0x000fea0003800200 */
.L_x_16:
[----:B------:R-:W5:Y:S08]  /*1460*/  S2UR UR8, SR_CgaCtaId ;  /* 0x00000000000879c3 */ /* 0x000f700000008800 */
[----:B------:R-:W-:Y:S06]  /*1470*/  BAR.SYNC.DEFER_BLOCKING 0x0 ;  /* 0x0000000000007b1d */ /* 0x000fec0000010000 */
[----:B------:R-:W-:Y:S01]  /*1480*/  UMOV UR5, 0x400 ;  /* 0x0000040000057882 */ /* 0x000fe20000000000 */
[----:B------:R-:W-:Y:S01]  /*1490*/  BSSY.RECONVERGENT B0, `(.L_x_19) ;  /* 0x0000022000007945 */ /* 0x000fe20003800200 */
[----:B------:R-:W-:-:S04]  /*14a0*/  UIADD3 UR7, UPT, UPT, UR5, 0x2000, URZ ;  /* 0x0000200005077890 */ /* 0x000fc8000fffe0ff */
[----:B-----5:R-:W-:-:S06]  /*14b0*/  ULEA UR7, UR8, UR7, 0x18 ;  /* 0x0000000708077291 */ /* 0x020fcc000f8ec0ff */
[----:B01234-:R-:W-:Y:S01]  /*14c0*/  LEA R8, R3, UR7, 0x7 ;  /* 0x0000000703087c11 */ /* 0x01ffe2000f8e38ff */
[----:B------:R-:W-:-:S04]  /*14d0*/  UIADD3 UR7, UPT, UPT, UR5, 0x3000, URZ ;  /* 0x0000300005077890 */ /* 0x000fc8000fffe0ff */
[----:B------:R-:W-:Y:S01]  /*14e0*/  ULEA UR7, UR8, UR7, 0x18 ;  /* 0x0000000708077291 */ /* 0x000fe2000f8ec0ff */
[----:B------:R-:W0:Y:S05]  /*14f0*/  LDS R8, [R8] ;  /* 0x0000000008087984 */ /* 0x000e2a0000000800 */
[----:B------:R-:W-:-:S06]  /*1500*/  LEA R9, R3, UR7, 0x7 ;  /* 0x0000000703097c11 */ /* 0x000fcc000f8e38ff */
[----:B------:R-:W1:Y:S01]  /*1510*/  LDS R9, [R9] ;  /* 0x0000000009097984 */ /* 0x000e620000000800 */
[----:B0-----:R-:W-:-:S04]  /*1520*/  FSETP.GT.AND P0, PT, R5, R8, PT ;  /* 0x000000080500720b */ /* 0x001fc80003f04000 */
[----:B------:R-:W-:Y:S02]  /*1530*/  FSEL R10, R5, R8, P0 ;  /* 0x00000008050a7208 */ /* 0x000fe40000000000 */
[----:B------:R-:W-:-:S05]  /*1540*/  FSEL R5, R8, R5, P0 ;  /* 0x0000000508057208 */ /* 0x000fca0000000000 */
[----:B------:R-:W-:Y:S01]  /*1550*/  FADD R5, -R10, R5 ;  /* 0x000000050a057221 */ /* 0x000fe20000000100 */
[----:B-1----:R-:W-:Y:S02]  /*1560*/  FSEL R8, R32, R9, P0 ;  /* 0x0000000920087208 */ /* 0x002fe40000000000 */
[----:B------:R-:W-:Y:S01]  /*1570*/  FSEL R11, R9, R32, P0 ;  /* 0x00000020090b7208 */ /* 0x000fe20000000000 */
[----:B------:R-:W-:Y:S01]  /*1580*/  FMUL R12, R5, 1.4426950216293334961 ;  /* 0x3fb8aa3b050c7820 */ /* 0x000fe20000400000 */
[----:B------:R-:W-:-:S04]  /*1590*/  MOV R5, R10 ;  /* 0x0000000a00057202 */ /* 0x000fc80000000f00 */
[----:B------:R-:W-:-:S13]  /*15a0*/  FSETP.GEU.AND P3, PT, R12, -126, PT ;  /* 0xc2fc00000c00780b */ /* 0x000fda0003f6e000 */
[----:B------:R-:W-:-:S04]  /*15b0*/  @!P3 FMUL R12, R12, 0.5 ;  /* 0x3f0000000c0cb820 */ /* 0x000fc80000400000 */
[----:B------:R-:W0:Y:S02]  /*15c0*/  MUFU.EX2 R13, R12 ;  /* 0x0000000c000d7308 */ /* 0x000e240000000800 */
[----:B0-----:R-:W-:-:S04]  /*15d0*/  @!P3 FMUL R13, R13, R13 ;  /* 0x0000000d0d0db220 */ /* 0x001fc80000400000 */
[----:B------:R-:W-:Y:S01]  /*15e0*/  FFMA R32, R11, R13, R8 ;  /* 0x0000000d0b207223 */ /* 0x000fe20000000008 */
[----:B------:R-:W-:Y:S06]  /*15f0*/  @P2 BRA `(.L_x_20) ;  /* 0x00000000002c2947 */ /* 0x000fec0003800000 */
[----:B------:R-:W-:-:S04]  /*1600*/  LEA R11, R4, R3, 0x5 ;  /* 0x00000003040b7211 */ /* 0x000fc800078e28ff */
[----:B------:R-:W-:-:S04]  /*1610*/  ISETP.GE.U32.AND P0, PT, R11, UR6, PT ;  /* 0x000000060b007c0c */ /* 0x000fc8000bf06070 */
[----:B------:R-:W-:-:S13]  /*1620*/  ISETP.GE.OR P0, PT, R34, UR9, P0 ;  /* 0x0000000922007c0c */ /* 0x000fda0008706670 */
[----:B------:R-:W-:Y:S05]  /*1630*/  @P0 BRA `(.L_x_21) ;  /* 0x0000000000180947 */ /* 0x000fea0003800000 */
[----:B------:R-:W0:Y:S01]  /*1640*/  LDC.64 R8, c[0x0][0x390] ;  /* 0x0000e400ff087b82 */ /* 0x000e220000000a00 */
[----:B------:R-:W-:-:S04]  /*1650*/  IMAD R11, R11, UR9, R34 ;  /* 0x000000090b0b7c24 */ /* 0x000fc8000f8e0222 */
[----:B0-----:R-:W-:-:S06]  /*1660*/  IMAD.WIDE.U32 R8, R11, 0x4, R8 ;  /* 0x000000040b087825 */ /* 0x001fcc00078e0008 */
[----:B------:R-:W2:Y:S04]  /*1670*/  LDG.E.CONSTANT R8, desc[UR14][R8.64] ;  /* 0x0000000e08087981 */ /* 0x000ea8000c1e9900 */
[----:B--2---:R0:W-:Y:S01]  /*1680*/  STS [R25], R8 ;  /* 0x0000000819007388 */ /* 0x0041e20000000800 */
[----:B------:R-:W-:Y:S05]  /*1690*/  BRA `(.L_x_20) ;  /* 0x0000000000047947 */ /* 0x000fea0003800000 */
.L_x_21:
[----:B------:R1:W-:Y:S02]  /*16a0*/  STS [R25], RZ ;  /* 0x000000ff19007388 */ /* 0x0003e40000000800 */
.L_x_20:
[----:B------:R-:W-:Y:S05]  /*16b0*/  BSYNC.RECONVERGENT B0 ;  /* 0x0000000000007941 */ /* 0x000fea0003800200 */
.L_x_19:
[----:B0-----:R-:W0:Y:S01]  /*16c0*/  @P1 LDS R8, [R26] ;  /* 0x000000001a081984 */ /* 0x001e220000000800 */
[----:B------:R-:W-:Y:S01]  /*16d0*/  PLOP3.LUT P0, PT, PT, PT, PT, 0x80, 0x8 ;  /* 0x000000000008781c */ /* 0x000fe20003f0f070 */
[----:B------:R-:W-:Y:S01]  /*16e0*/  HFMA2 R9, -RZ, RZ, 0, 0 ;  /* 0x00000000ff097431 */ /* 0x000fe200000001ff */
[----:B------:R-:W-:Y:S01]  /*16f0*/  ULEA UR7, UR8, UR5, 0x18 ;  /* 0x0000000508077291 */ /* 0x000fe2000f8ec0ff */
[----:B------:R-:W-:Y:S01]  /*1700*/  FADD R2, -R5, R2 ;  /* 0x0000000205027221 */ /* 0x000fe20000000100 */
[----:B------:R-:W-:Y:S01]  /*1710*/  UIADD3 UR5, UPT, UPT, UR5, 0x4000, URZ ;  /* 0x0000400005057890 */ /* 0x000fe2000fffe0ff */
[----:B------:R-:W-:Y:S02]  /*1720*/  IADD3 R4, PT, PT, R4, 0x1, RZ ;  /* 0x0000000104047810 */ /* 0x000fe40007ffe0ff */
[----:B------:R-:W-:Y:S01]  /*1730*/  FMUL R2, R2, 1.4426950216293334961 ;  /* 0x3fb8aa3b02027820 */ /* 0x000fe20000400000 */
[----:B------:R-:W-:Y:S01]  /*1740*/  ULEA UR5, UR8, UR5, 0x18 ;  /* 0x0000000508057291 */ /* 0x000fe2000f8ec0ff */
[----:B------:R-:W-:-:S05]  /*1750*/  LEA R37, R3, UR7, 0x7 ;  /* 0x0000000703257c11 */ /* 0x000fca000f8e38ff */
[----:B------:R-:W-:Y:S01]  /*1760*/  LEA R36, R0, UR5, 0x7 ;  /* 0x0000000500247c11 */ /* 0x000fe2000f8e38ff */
[----:B0-----:R-:W-:-:S04]  /*1770*/  @P1 FADD R8, -R5, R8 ;  /* 0x0000000805081221 */ /* 0x001fc80000000100 */
[----:B------:R-:W-:-:S05]  /*1780*/  @P1 FMUL R8, R8, 1.4426950216293334961 ;  /* 0x3fb8aa3b08081820 */ /* 0x000fca0000400000 */
[----:B------:R-:W-:-:S04]  /*1790*/  @P1 FSETP.GEU.AND P2, PT, R8, -126, PT ;  /* 0xc2fc00000800180b */ /* 0x000fc80003f4e000 */
[----:B------:R-:W-:-:S13]  /*17a0*/  @P1 PLOP3.LUT P0, PT, P2, PT, PT, 0x80, 0x8 ;  /* 0x000000000008181c */ /* 0x000fda000170f070 */
[----:B------:R-:W-:-:S04]  /*17b0*/  @!P0 FMUL R8, R8, 0.5 ;  /* 0x3f00000008088820 */ /* 0x000fc80000400000 */
[----:B------:R-:W0:Y:S02]  /*17c0*/  @P1 MUFU.EX2 R10, R8 ;  /* 0x00000008000a1308 */ /* 0x000e240000000800 */
[----:B0-----:R-:W-:Y:S01]  /*17d0*/  @!P0 FMUL R10, R10, R10 ;  /* 0x0000000a0a0a8220 */ /* 0x001fe20000400000 */
[----:B------:R-:W-:-:S04]  /*17e0*/  FSETP.GEU.AND P0, PT, R2, -126, PT ;  /* 0xc2fc00000200780b */ /* 0x000fc80003f0e000 */
[----:B------:R-:W-:Y:S02]  /*17f0*/  @P1 MOV R9, R10 ;  /* 0x0000000a00091202 */ /* 0x000fe40000000f00 */
[----:B------:R-:W-:-:S03]  /*1800*/  ISETP.NE.AND P1, PT, R4, UR4, PT ;  /* 0x0000000404007c0c */ /* 0x000fc6000bf25270 */
[----:B------:R-:W-:Y:S01]  /*1810*/  STS [R26], R9 ;  /* 0x000000091a007388 */ /* 0x000fe20000000800 */
[----:B------:R-:W-:Y:S03]  /*1820*/  BAR.SYNC.DEFER_BLOCKING 0x0 ;  /* 0x0000000000007b1d */ /* 0x000fe60000010000 */
[----:B------:R-:W-:-:S03]  /*1830*/  @!P0 FMUL R2, R2, 0.5 ;  /* 0x3f00000002028820 */ /* 0x000fc60000400000 */
[----:B------:R-:W-:Y:S04]  /*1840*/  LDS R11, [R31] ;  /* 0x000000001f0b7984 */ /* 0x000fe80000000800 */
[----:B------:R-:W-:Y:S04]  /*1850*/  LDS.128 R16, [R37] ;  /* 0x0000000025107984 */ /* 0x000fe80000000c00 */
[----:B------:R-:W0:Y:S04]  /*1860*/  LDS.128 R20, [R36] ;  /* 0x0000000024147984 */ /* 0x000e280000000c00 */
[----:B------:R-:W-:Y:S01]  /*1870*/  LDS.128 R12, [R36+0x10] ;  /* 0x00001000240c7984 */ /* 0x000fe20000000c00 */
[----:B0-----:R-:W-:-:S03]  /*1880*/  FFMA R16, R16, R20, R11 ;  /* 0x0000001410107223 */ /* 0x001fc6000000000b */
[----:B------:R-:W0:Y:S01]  /*1890*/  LDS.128 R8, [R37+0x10] ;  /* 0x0000100025087984 */ /* 0x000e220000000c00 */
[----:B------:R-:W-:-:S04]  /*18a0*/  FFMA R17, R17, R21, R16 ;  /* 0x0000001511117223 */ /* 0x000fc80000000010 */
[----:B------:R-:W-:-:S04]  /*18b0*/  FFMA R18, R18, R22, R17 ;  /* 0x0000001612127223 */ /* 0x000fc80000000011 */
[----:B------:R-:W-:Y:S02]  /*18c0*/  FFMA R19, R19, R23, R18 ;  /* 0x0000001713137223 */ /* 0x000fe40000000012 */
[----:B------:R-:W-:Y:S02]  /*18d0*/  LDS.128 R20, [R36+0x20] ;  /* 0x0000200024147984 */ /* 0x000fe40000000c00 */
[----:B0-----:R-:W-:Y:S02]  /*18e0*/  FFMA R8, R8, R12, R19 ;  /* 0x0000000c08087223 */ /* 0x001fe40000000013 */
[----:B------:R-:W0:Y:S02]  /*18f0*/  LDS.128 R16, [R37+0x20] ;  /* 0x0000200025107984 */ /* 0x000e240000000c00 */
        /* <DEDUP_REMOVED lines=32> */
[----:B------:R-:W-:-:S04]  /*1b00*/  FFMA R19, R19, R23, R18 ;  /* 0x0000001713137223 */ /* 0x000fc80000000012 */
[----:B0-----:R-:W-:-:S04]  /*1b10*/  FFMA R8, R8, R12, R19 ;  /* 0x0000000c08087223 */ /* 0x001fc80000000013 */
[----:B------:R-:W-:-:S04]  /*1b20*/  FFMA R9, R9, R13, R8 ;  /* 0x0000000d09097223 */ /* 0x000fc80000000008 */
[----:B------:R-:W-:Y:S02]  /*1b30*/  FFMA R10, R10, R14, R9 ;  /* 0x0000000e0a0a7223 */ /* 0x000fe40000000009 */
[----:B------:R-:W0:Y:S02]  /*1b40*/  MUFU.EX2 R9, R2 ;  /* 0x0000000200097308 */ /* 0x000e240000000800 */
[----:B------:R-:W-:-:S05]  /*1b50*/  FFMA R10, R11, R15, R10 ;  /* 0x0000000f0b0a7223 */ /* 0x000fca000000000a */
[----:B------:R2:W-:Y:S01]  /*1b60*/  STS [R31], R10 ;  /* 0x0000000a1f007388 */ /* 0x0005e20000000800 */
[----:B0-----:R-:W-:-:S04]  /*1b70*/  @!P0 FMUL R9, R9, R9 ;  /* 0x0000000909098220 */ /* 0x001fc80000400000 */
[----:B------:R-:W-:Y:S01]  /*1b80*/  FFMA R33, R9, R33, R10 ;  /* 0x0000002109217223 */ /* 0x000fe2000000000a */
[----:B------:R-:W-:Y:S06]  /*1b90*/  BAR.SYNC.DEFER_BLOCKING 0x0 ;  /* 0x0000000000007b1d */ /* 0x000fec0000010000 */
[----:B--2---:R-:W-:Y:S05]  /*1ba0*/  @P1 BRA `(.L_x_22) ;  /* 0xffffffe400e01947 */ /* 0x004fea000383ffff */
.L_x_0:
[----:B------:R-:W0:Y:S02]  /*1bb0*/  LDCU UR5, c[0x0][0x39c] ;  /* 0x00007380ff0577ac */ /* 0x000e240008000800 */
[----:B0-----:R-:W-:-:S04]  /*1bc0*/  ISETP.GE.AND P0, PT, R34, UR5, PT ;  /* 0x0000000522007c0c */ /* 0x001fc8000bf06270 */
[----:B------:R-:W-:-:S13]  /*1bd0*/  ISETP.GE.OR P0, PT, R35, UR6, P0 ;  /* 0x0000000623007c0c */ /* 0x000fda0008706670 */
[----:B------:R-:W-:Y:S05]  /*1be0*/  @P0 EXIT ;  /* 0x000000000000094d */ /* 0x000fea0003800000 */
[----:B------:R-:W-:Y:S01]  /*1bf0*/  FSETP.GEU.AND P0, PT, |R32|, 1.175494350822287508e-38, PT ;  /* 0x008000002000780b */ /* 0x000fe20003f0e200 */
[----:B------:R-:W0:Y:S01]  /*1c00*/  LDC.64 R2, c[0x0][0x3a0] ;  /* 0x0000e800ff027b82 */ /* 0x000e220000000a00 */
[----:B------:R-:W-:Y:S02]  /*1c10*/  HFMA2 R5, -RZ, RZ, 1.875, 0 ;  /* 0x3f800000ff057431 */ /* 0x000fe400000001ff */
[----:B------:R-:W-:-:S03]  /*1c20*/  IMAD R35, R35, UR5, R34 ;  /* 0x0000000523237c24 */ /* 0x000fc6000f8e0222 */
[----:B------:R-:W-:-:S06]  /*1c30*/  FSEL R5, R5, 16777216, P0 ;  /* 0x4b80000005057808 */ /* 0x000fcc0000000000 */
[----:B------:R-:W-:-:S04]  /*1c40*/  @!P0 FMUL R32, R32, 16777216 ;  /* 0x4b80000020208820 */ /* 0x000fc80000400000 */
[----:B------:R-:W2:Y:S01]  /*1c50*/  MUFU.RCP R0, R32 ;  /* 0x0000002000007308 */ /* 0x000ea20000001000 */
[----:B0-----:R-:W-:-:S04]  /*1c60*/  IMAD.WIDE R2, R35, 0x4, R2 ;  /* 0x0000000423027825 */ /* 0x001fc800078e0202 */
[----:B--2---:R-:W-:-:S04]  /*1c70*/  FMUL R0, R0, R5 ;  /* 0x0000000500007220 */ /* 0x004fc80000400000 */
[----:B------:R-:W-:-:S05]  /*1c80*/  FMUL R33, R0, R33 ;  /* 0x0000002100217220 */ /* 0x000fca0000400000 */
[----:B------:R-:W-:Y:S01]  /*1c90*/  STG.E desc[UR14][R2.64], R33 ;  /* 0x0000002102007986 */ /* 0x000fe2000c10190e */
[----:B------:R-:W-:Y:S05]  /*1ca0*/  EXIT ;  /* 0x000000000000794d */ /* 0x000fea0003800000 */
.L_x_23:
[----:B------:R-:W-:-:S00]  /*1cb0*/  BRA `(.L_x_23) ;  /* 0xfffffffc00fc7947 */ /* 0x000fc0000383ffff */
[----:B------:R-:W-:-:S00]  /*1cc0*/  NOP ;  /* 0x0000000000007918 */ /* 0x000fc00000000000 */
        /* <DEDUP_REMOVED lines=11> */
.L_x_24:


//--------------------- .nv.shared._Z16_attentionKernelILi32ELi32EEvPKfS1_S1_iiPf --------------------------
	.section	.nv.shared._Z16_attentionKernelILi32ELi32EEvPKfS1_S1_iiPf,"aw",@nobits
	.sectionflags	@""
	.align	4
.nv.shared._Z16_attentionKernelILi32ELi32EEvPKfS1_S1_iiPf:
	.zero		29696


//--------------------- .nv.shared.reserved.0     --------------------------
	.section	.nv.shared.reserved.0,"aw",@nobits
	.weak		__nv_reservedSMEM_offset_0_alias
	.size		__nv_reservedSMEM_offset_0_alias, 0, 64
	.other		__nv_reservedSMEM_offset_0_alias,@"STO_CUDA_RESERVED_SHARED STV_DEFAULT"
__nv_reservedSMEM_offset_0_alias:
	.zero		0
	.zero		64


//--------------------- .nv.global                --------------------------
	.section	.nv.global,"aw",@nobits
.nv.global:
	.type		_ZN34_INTERNAL_2966efdb_4_k_cu_93dd87b44cuda3std3__48in_placeE,@object
	.size		_ZN34_INTERNAL_2966efdb_4_k_cu_93dd87b44cuda3std3__48in_placeE,(_ZN34_INTERNAL_2966efdb_4_k_cu_93dd87b44cuda3std6ranges3__45__cpo8distanceE - _ZN34_INTERNAL_2966efdb_4_k_cu_93dd87b44cuda3std3__48in_placeE)
_ZN34_INTERNAL_2966efdb_4_k_cu_93dd87b44cuda3std3__48in_placeE:
	.zero		1
	.type		_ZN34_INTERNAL_2966efdb_4_k_cu_93dd87b44cuda3std6ranges3__45__cpo8distanceE,@object
	.size		_ZN34_INTERNAL_2966efdb_4_k_cu_93dd87b44cuda3std6ranges3__45__cpo8distanceE,(_ZN34_INTERNAL_2966efdb_4_k_cu_93dd87b44cuda3std3__45__cpo6cbeginE - _ZN34_INTERNAL_2966efdb_4_k_cu_93dd87b44cuda3std6ranges3__45__cpo8distanceE)
_ZN34_INTERNAL_2966efdb_4_k_cu_93dd87b44cuda3std6ranges3__45__cpo8distanceE:
	.zero		1
	.type		_ZN34_INTERNAL_2966efdb_4_k_cu_93dd87b44cuda3std3__45__cpo6cbeginE,@object
	.size		_ZN34_INTERNAL_2966efdb_4_k_cu_93dd87b44cuda3std3__45__cpo6cbeginE,(_ZN34_INTERNAL_2966efdb_4_k_cu_93dd87b44cuda3std6ranges3__45__cpo7advanceE - _ZN34_INTERNAL_2966efdb_4_k_cu_93dd87b44cuda3std3__45__cpo6cbeginE)
_ZN34_INTERNAL_2966efdb_4_k_cu_93dd87b44cuda3std3__45__cpo6cbeginE:
	.zero		1
	.type		_ZN34_INTERNAL_2966efdb_4_k_cu_93dd87b44cuda3std6ranges3__45__cpo7advanceE,@object
	.size		_ZN34_INTERNAL_2966efdb_4_k_cu_93dd87b44cuda3std6ranges3__45__cpo7advanceE,(_ZN34_INTERNAL_2966efdb_4_k_cu_93dd87b44cuda3std3__45__cpo7crbeginE - _ZN34_INTERNAL_2966efdb_4_k_cu_93dd87b44cuda3std6ranges3__45__cpo7advanceE)
_ZN34_INTERNAL_2966efdb_4_k_cu_93dd87b44cuda3std6ranges3__45__cpo7advanceE:
	.zero		1
	.type		_ZN34_INTERNAL_2966efdb_4_k_cu_93dd87b44cuda3std3__45__cpo7crbeginE,@object
	.size		_ZN34_INTERNAL_2966efdb_4_k_cu_93dd87b44cuda3std3__45__cpo7crbeginE,(_ZN34_INTERNAL_2966efdb_4_k_cu_93dd87b44cuda3std6ranges3__45__cpo4dataE - _ZN34_INTERNAL_2966efdb_4_k_cu_93dd87b44cuda3std3__45__cpo7crbeginE)
_ZN34_INTERNAL_2966efdb_4_k_cu_93dd87b44cuda3std3__45__cpo7crbeginE:
	.zero		1
	.type		_ZN34_INTERNAL_2966efdb_4_k_cu_93dd87b44cuda3std6ranges3__45__cpo4dataE,@object
	.size		_ZN34_INTERNAL_2966efdb_4_k_cu_93dd87b44cuda3std6ranges3__45__cpo4dataE,(_ZN34_INTERNAL_2966efdb_4_k_cu_93dd87b44cuda3std6ranges3__45__cpo5beginE - _ZN34_INTERNAL_2966efdb_4_k_cu_93dd87b44cuda3std6ranges3__45__cpo4dataE)
_ZN34_INTERNAL_2966efdb_4_k_cu_93dd87b44cuda3std6ranges3__45__cpo4dataE:
	.zero		1
	.type		_ZN34_INTERNAL_2966efdb_4_k_cu_93dd87b44cuda3std6ranges3__45__cpo5beginE,@object
	.size		_ZN34_INTERNAL_2966efdb_4_k_cu_93dd87b44cuda3std6ranges3__45__cpo5beginE,(_ZN34_INTERNAL_2966efdb_4_k_cu_93dd87b44cuda3std3__436_GLOBAL__N__2966efdb_4_k_cu_93dd87b46ignoreE - _ZN34_INTERNAL_2966efdb_4_k_cu_93dd87b44cuda3std6ranges3__45__cpo5beginE)
_ZN34_INTERNAL_2966efdb_4_k_cu_93dd87b44cuda3std6ranges3__45__cpo5beginE:
	.zero		1
	.type		_ZN34_INTERNAL_2966efdb_4_k_cu_93dd87b44cuda3std3__436_GLOBAL__N__2966efdb_4_k_cu_93dd87b46ignoreE,@object
	.size		_ZN34_INTERNAL_2966efdb_4_k_cu_93dd87b44cuda3std3__436_GLOBAL__N__2966efdb_4_k_cu_93dd87b46ignoreE,(_ZN34_INTERNAL_2966efdb_4_k_cu_93dd87b44cuda3std6ranges3__45__cpo4sizeE - _ZN34_INTERNAL_2966efdb_4_k_cu_93dd87b44cuda3std3__436_GLOBAL__N__2966efdb_4_k_cu_93dd87b46ignoreE)
_ZN34_INTERNAL_2966efdb_4_k_cu_93dd87b44cuda3std3__436_GLOBAL__N__2966efdb_4_k_cu_93dd87b46ignoreE:
	.zero		1
	.type		_ZN34_INTERNAL_2966efdb_4_k_cu_93dd87b44cuda3std6ranges3__45__cpo4sizeE,@object
	.size		_ZN34_INTERNAL_2966efdb_4_k_cu_93dd87b44cuda3std6ranges3__45__cpo4sizeE,(_ZN34_INTERNAL_2966efdb_4_k_cu_93dd87b44cuda3std3__45__cpo5beginE - _ZN34_INTERNAL_2966efdb_4_k_cu_93dd87b44cuda3std6ranges3__45__cpo4sizeE)
_ZN34_INTERNAL_2966efdb_4_k_cu_93dd87b44cuda3std6ranges3__45__cpo4sizeE:
	.zero		1
	.type		_ZN34_INTERNAL_2966efdb_4_k_cu_93dd87b44cuda3std3__45__cpo5beginE,@object
	.size		_ZN34_INTERNAL_2966efdb_4_k_cu_93dd87b44cuda3std3__45__cpo5beginE,(_ZN34_INTERNAL_2966efdb_4_k_cu_93dd87b44cuda3std6ranges3__45__cpo6cbeginE - _ZN34_INTERNAL_2966efdb_4_k_cu_93dd87b44cuda3std3__45__cpo5beginE)
_ZN34_INTERNAL_2966efdb_4_k_cu_93dd87b44cuda3std3__45__cpo5beginE:
	.zero		1
	.type		_ZN34_INTERNAL_2966efdb_4_k_cu_93dd87b44cuda3std6ranges3__45__cpo6cbeginE,@object
	.size		_ZN34_INTERNAL_2966efdb_4_k_cu_93dd87b44cuda3std6ranges3__45__cpo6cbeginE,(_ZN34_INTERNAL_2966efdb_4_k_cu_93dd87b44cuda3std3__45__cpo6rbeginE - _ZN34_INTERNAL_2966efdb_4_k_cu_93dd87b44cuda3std6ranges3__45__cpo6cbeginE)
_ZN34_INTERNAL_2966efdb_4_k_cu_93dd87b44cuda3std6ranges3__45__cpo6cbeginE:
	.zero		1
	.type		_ZN34_INTERNAL_2966efdb_4_k_cu_93dd87b44cuda3std3__45__cpo6rbeginE,@object
	.size		_ZN34_INTERNAL_2966efdb_4_k_cu_93dd87b44cuda3std3__45__cpo6rbeginE,(_ZN34_INTERNAL_2966efdb_4_k_cu_93dd87b44cuda3std6ranges3__45__cpo4nextE - _ZN34_INTERNAL_2966efdb_4_k_cu_93dd87b44cuda3std3__45__cpo6rbeginE)
_ZN34_INTERNAL_2966efdb_4_k_cu_93dd87b44cuda3std3__45__cpo6rbeginE:
	.zero		1
	.type		_ZN34_INTERNAL_2966efdb_4_k_cu_93dd87b44cuda3std6ranges3__45__cpo4nextE,@object
	.size		_ZN34_INTERNAL_2966efdb_4_k_cu_93dd87b44cuda3std6ranges3__45__cpo4nextE,(_ZN34_INTERNAL_2966efdb_4_k_cu_93dd87b44cuda3std6ranges3__45__cpo4swapE - _ZN34_INTERNAL_2966efdb_4_k_cu_93dd87b44cuda3std6ranges3__45__cpo4nextE)
_ZN34_INTERNAL_2966efdb_4_k_cu_93dd87b44cuda3std6ranges3__45__cpo4nextE:
	.zero		1
	.type		_ZN34_INTERNAL_2966efdb_4_k_cu_93dd87b44cuda3std6ranges3__45__cpo4swapE,@object
	.size		_ZN34_INTERNAL_2966efdb_4_k_cu_93dd87b44cuda3std6ranges3__45__cpo4swapE,(_ZN34_INTERNAL_2966efdb_4_k_cu_93dd87b44cuda3std3__420unreachable_sentinelE - _ZN34_INTERNAL_2966efdb_4_k_cu_93dd87b44cuda3std6ranges3__45__cpo4swapE)
_ZN34_INTERNAL_2966efdb_4_k_cu_93dd87b44cuda3std6ranges3__45__cpo4swapE:
	.zero		1
	.type		_ZN34_INTERNAL_2966efdb_4_k_cu_93dd87b44cuda3std3__420unreachable_sentinelE,@object
	.size		_ZN34_INTERNAL_2966efdb_4_k_cu_93dd87b44cuda3std3__420unreachable_sentinelE,(_ZN34_INTERNAL_2966efdb_4_k_cu_93dd87b46thrust24THRUST_300001_SM_1000_NS6system6detail10sequential3seqE - _ZN34_INTERNAL_2966efdb_4_k_cu_93dd87b44cuda3std3__420unreachable_sentinelE)
_ZN34_INTERNAL_2966efdb_4_k_cu_93dd87b44cuda3std3__420unreachable_sentinelE:
	.zero		1
	.type		_ZN34_INTERNAL_2966efdb_4_k_cu_93dd87b46thrust24THRUST_300001_SM_1000_NS6system6detail10sequential3seqE,@object
	.size		_ZN34_INTERNAL_2966efdb_4_k_cu_93dd87b46thrust24THRUST_300001_SM_1000_NS6system6detail10sequential3seqE,(_ZN34_INTERNAL_2966efdb_4_k_cu_93dd87b44cuda3std3__45__cpo4cendE - _ZN34_INTERNAL_2966efdb_4_k_cu_93dd87b46thrust24THRUST_300001_SM_1000_NS6system6detail10sequential3seqE)
_ZN34_INTERNAL_2966efdb_4_k_cu_93dd87b46thrust24THRUST_300001_SM_1000_NS6system6detail10sequential3seqE:
	.zero		1
	.type		_ZN34_INTERNAL_2966efdb_4_k_cu_93dd87b44cuda3std3__45__cpo4cendE,@object
	.size		_ZN34_INTERNAL_2966efdb_4_k_cu_93dd87b44cuda3std3__45__cpo4cendE,(_ZN34_INTERNAL_2966efdb_4_k_cu_93dd87b44cuda3std6ranges3__45__cpo9iter_swapE - _ZN34_INTERNAL_2966efdb_4_k_cu_93dd87b44cuda3std3__45__cpo4cendE)
_ZN34_INTERNAL_2966efdb_4_k_cu_93dd87b44cuda3std3__45__cpo4cendE:
	.zero		1
	.type		_ZN34_INTERNAL_2966efdb_4_k_cu_93dd87b44cuda3std6ranges3__45__cpo9iter_swapE,@object
	.size		_ZN34_INTERNAL_2966efdb_4_k_cu_93dd87b44cuda3std6ranges3__45__cpo9iter_swapE,(_ZN34_INTERNAL_2966efdb_4_k_cu_93dd87b44cuda3std3__45__cpo5crendE - _ZN34_INTERNAL_2966efdb_4_k_cu_93dd87b44cuda3std6ranges3__45__cpo9iter_swapE)
_ZN34_INTERNAL_2966efdb_4_k_cu_93dd87b44cuda3std6ranges3__45__cpo9iter_swapE:
	.zero		1
	.type		_ZN34_INTERNAL_2966efdb_4_k_cu_93dd87b44cuda3std3__45__cpo5crendE,@object
	.size		_ZN34_INTERNAL_2966efdb_4_k_cu_93dd87b44cuda3std3__45__cpo5crendE,(_ZN34_INTERNAL_2966efdb_4_k_cu_93dd87b44cuda3std6ranges3__45__cpo5cdataE - _ZN34_INTERNAL_2966efdb_4_k_cu_93dd87b44cuda3std3__45__cpo5crendE)
_ZN34_INTERNAL_2966efdb_4_k_cu_93dd87b44cuda3std3__45__cpo5crendE:
	.zero		1
	.type		_ZN34_INTERNAL_2966efdb_4_k_cu_93dd87b44cuda3std6ranges3__45__cpo5cdataE,@object
	.size		_ZN34_INTERNAL_2966efdb_4_k_cu_93dd87b44cuda3std6ranges3__45__cpo5cdataE,(_ZN34_INTERNAL_2966efdb_4_k_cu_93dd87b44cuda3std6ranges3__45__cpo3endE - _ZN34_INTERNAL_2966efdb_4_k_cu_93dd87b44cuda3std6ranges3__45__cpo5cdataE)
_ZN34_INTERNAL_2966efdb_4_k_cu_93dd87b44cuda3std6ranges3__45__cpo5cdataE:
	.zero		1
	.type		_ZN34_INTERNAL_2966efdb_4_k_cu_93dd87b44cuda3std6ranges3__45__cpo3endE,@object
	.size		_ZN34_INTERNAL_2966efdb_4_k_cu_93dd87b44cuda3std6ranges3__45__cpo3endE,(_ZN34_INTERNAL_2966efdb_4_k_cu_93dd87b44cuda3std3__419piecewise_constructE - _ZN34_INTERNAL_2966efdb_4_k_cu_93dd87b44cuda3std6ranges3__45__cpo3endE)
_ZN34_INTERNAL_2966efdb_4_k_cu_93dd87b44cuda3std6ranges3__45__cpo3endE:
	.zero		1
	.type		_ZN34_INTERNAL_2966efdb_4_k_cu_93dd87b44cuda3std3__419piecewise_constructE,@object
	.size		_ZN34_INTERNAL_2966efdb_4_k_cu_93dd87b44cuda3std3__419piecewise_constructE,(_ZN34_INTERNAL_2966efdb_4_k_cu_93dd87b44cuda3std6ranges3__45__cpo5ssizeE - _ZN34_INTERNAL_2966efdb_4_k_cu_93dd87b44cuda3std3__419piecewise_constructE)
_ZN34_INTERNAL_2966efdb_4_k_cu_93dd87b44cuda3std3__419piecewise_constructE:
	.zero		1
	.type		_ZN34_INTERNAL_2966efdb_4_k_cu_93dd87b44cuda3std6ranges3__45__cpo5ssizeE,@object
	.size		_ZN34_INTERNAL_2966efdb_4_k_cu_93dd87b44cuda3std6ranges3__45__cpo5ssizeE,(_ZN34_INTERNAL_2966efdb_4_k_cu_93dd87b44cuda3std3__45__cpo3endE - _ZN34_INTERNAL_2966efdb_4_k_cu_93dd87b44cuda3std6ranges3__45__cpo5ssizeE)
_ZN34_INTERNAL_2966efdb_4_k_cu_93dd87b44cuda3std6ranges3__45__cpo5ssizeE:
	.zero		1
	.type		_ZN34_INTERNAL_2966efdb_4_k_cu_93dd87b44cuda3std3__45__cpo3endE,@object
	.size		_ZN34_INTERNAL_2966efdb_4_k_cu_93dd87b44cuda3std3__45__cpo3endE,(_ZN34_INTERNAL_2966efdb_4_k_cu_93dd87b44cuda3std6ranges3__45__cpo4cendE - _ZN34_INTERNAL_2966efdb_4_k_cu_93dd87b44cuda3std3__45__cpo3endE)
_ZN34_INTERNAL_2966efdb_4_k_cu_93dd87b44cuda3std3__45__cpo3endE:
	.zero		1
	.type		_ZN34_INTERNAL_2966efdb_4_k_cu_93dd87b44cuda3std6ranges3__45__cpo4cendE,@object
	.size		_ZN34_INTERNAL_2966efdb_4_k_cu_93dd87b44cuda3std6ranges3__45__cpo4cendE,(_ZN34_INTERNAL_2966efdb_4_k_cu_93dd87b44cuda3std3__45__cpo4rendE - _ZN34_INTERNAL_2966efdb_4_k_cu_93dd87b44cuda3std6ranges3__45__cpo4cendE)
_ZN34_INTERNAL_2966efdb_4_k_cu_93dd87b44cuda3std6ranges3__45__cpo4cendE:
	.zero		1
	.type		_ZN34_INTERNAL_2966efdb_4_k_cu_93dd87b44cuda3std3__45__cpo4rendE,@object
	.size		_ZN34_INTERNAL_2966efdb_4_k_cu_93dd87b44cuda3std3__45__cpo4rendE,(_ZN34_INTERNAL_2966efdb_4_k_cu_93dd87b44cuda3std6ranges3__45__cpo4prevE - _ZN34_INTERNAL_2966efdb_4_k_cu_93dd87b44cuda3std3__45__cpo4rendE)
_ZN34_INTERNAL_2966efdb_4_k_cu_93dd87b44cuda3std3__45__cpo4rendE:
	.zero		1
	.type		_ZN34_INTERNAL_2966efdb_4_k_cu_93dd87b44cuda3std6ranges3__45__cpo4prevE,@object
	.size		_ZN34_INTERNAL_2966efdb_4_k_cu_93dd87b44cuda3std6ranges3__45__cpo4prevE,(_ZN34_INTERNAL_2966efdb_4_k_cu_93dd87b44cuda3std6ranges3__45__cpo9iter_moveE - _ZN34_INTERNAL_2966efdb_4_k_cu_93dd87b44cuda3std6ranges3__45__cpo4prevE)
_ZN34_INTERNAL_2966efdb_4_k_cu_93dd87b44cuda3std6ranges3__45__cpo4prevE:
	.zero		1
	.type		_ZN34_INTERNAL_2966efdb_4_k_cu_93dd87b44cuda3std6ranges3__45__cpo9iter_moveE,@object
	.size		_ZN34_INTERNAL_2966efdb_4_k_cu_93dd87b44cuda3std6ranges3__45__cpo9iter_moveE,(.L_13 - _ZN34_INTERNAL_2966efdb_4_k_cu_93dd87b44cuda3std6ranges3__45__cpo9iter_moveE)
_ZN34_INTERNAL_2966efdb_4_k_cu_93dd87b44cuda3std6ranges3__45__cpo9iter_moveE:
	.zero		1
.L_13:


//--------------------- .nv.constant0._Z16_attentionKernelILi32ELi32EEvPKfS1_S1_iiPf --------------------------
	.section	.nv.constant0._Z16_attentionKernelILi32ELi32EEvPKfS1_S1_iiPf,"a",@progbits
	.sectionflags	@""
	.align	4
.nv.constant0._Z16_attentionKernelILi32ELi32EEvPKfS1_S1_iiPf:
	.zero		936


//--------------------- SYMBOLS --------------------------

	.type		.nv.reservedSmem.offset0,@object
	.size		.nv.reservedSmem.offset0,0x4
	.type		.nv.reservedSmem.cap,@object
	.size		.nv.reservedSmem.cap,0x4
